	.target	sm_90a

	.elftype	@"ET_EXEC"


//--------------------- .note.nv.tkinfo           --------------------------
	.section	.note.nv.tkinfo,"",@"SHT_NOTE"
	.sectionflags	@"SHF_NOTE_NV_TKINFO"
	.tkinfo
        /*0018*/ 	.word	0x00000002
        /*0030*/ 	.string	""
        /*0030*/ 	.string	"ptxas"
        /*0030*/ 	.string	"Cuda compilation tools, release 13.0, V13.0.88"
        /*0030*/ 	.string	"Build cuda_13.0.r13.0/compiler.36424714_0"
        /*0030*/ 	.string	"-arch sm_90a -m 64 "



//--------------------- .note.nv.cuinfo           --------------------------
	.section	.note.nv.cuinfo,"",@"SHT_NOTE"
	.sectionflags	@"SHF_NOTE_NV_CUINFO"
        /*0018*/ 	.short	0x0002
        /*001a*/ 	.short	0x005a
        /*001c*/ 	.short	0x0082
	.zero		2


//--------------------- .nv.info                  --------------------------
	.section	.nv.info,"",@"SHT_CUDA_INFO"
	.align	4


	//----- nvinfo : EIATTR_REGCOUNT
	.align		4
        /*0000*/ 	.byte	0x04, 0x2f
        /*0002*/ 	.short	(.L_15 - .L_14)
	.align		4
.L_14:
        /*0004*/ 	.word	index@(_ZN7cutlass13device_kernelINS_4gemm6kernel13GemmUniversalIN4cute5tupleIJiiiiEEENS1_10collective13CollectiveMmaINS1_34MainloopSm90TmaGmmaWarpSpecializedILi4ENS5_IJNS4_1CILi1EEENSA_ILi2EEESB_EEENS1_35KernelTmaWarpSpecializedCooperativeEEENS5_IJNSA_ILi256EEESG_NSA_ILi64EEEEEENS_10tfloat32_tENS5_IJlSB_lEEESJ_SK_NS4_8TiledMMAINS4_8MMA_AtomIJNS4_4SM904GMMA30MMA_64x256x8_F32TF32TF32_SS_TNILNSO_7ScaleInE1ELSQ_1EEEEEENS4_6LayoutINS5_IJSC_SB_SB_EEENS5_IJSB_NSA_ILi0EEESV_EEEEENS5_IJNS4_10UnderscoreESY_SY_EEEEENS4_23SM90_TMA_LOAD_MULTICASTENS4_14ComposedLayoutINS4_7SwizzleILi3ELi4ELi3EEENS4_18smem_ptr_flag_bitsILi32EEENST_INS5_IJNSA_ILi8EEENSA_ILi32EEEEEENS5_IJS18_SB_EEEEEEEvNS4_8identityENS4_13SM90_TMA_LOADES1C_vS1D_EENS_8epilogue10collective6detail29Sm90TmaWarpSpecializedAdapterINS1H_15DefaultEpilogueISJ_SK_SK_NS1G_6thread17LinearCombinationISJ_Li1EffLNS1L_9ScaleType4KindE0ELNS_15FloatRoundStyleE2ESJ_EENS1_15EpilogueDefaultEEEEEvvEEEEvNT_6ParamsE)
        /*0008*/ 	.word	0x000000a8


	//----- nvinfo : EIATTR_FRAME_SIZE
	.align		4
.L_15:
        /*000c*/ 	.byte	0x04, 0x11
        /*000e*/ 	.short	(.L_17 - .L_16)
	.align		4
.L_16:
        /*0010*/ 	.word	index@(_ZN7cutlass13device_kernelINS_4gemm6kernel13GemmUniversalIN4cute5tupleIJiiiiEEENS1_10collective13CollectiveMmaINS1_34MainloopSm90TmaGmmaWarpSpecializedILi4ENS5_IJNS4_1CILi1EEENSA_ILi2EEESB_EEENS1_35KernelTmaWarpSpecializedCooperativeEEENS5_IJNSA_ILi256EEESG_NSA_ILi64EEEEEENS_10tfloat32_tENS5_IJlSB_lEEESJ_SK_NS4_8TiledMMAINS4_8MMA_AtomIJNS4_4SM904GMMA30MMA_64x256x8_F32TF32TF32_SS_TNILNSO_7ScaleInE1ELSQ_1EEEEEENS4_6LayoutINS5_IJSC_SB_SB_EEENS5_IJSB_NSA_ILi0EEESV_EEEEENS5_IJNS4_10UnderscoreESY_SY_EEEEENS4_23SM90_TMA_LOAD_MULTICASTENS4_14ComposedLayoutINS4_7SwizzleILi3ELi4ELi3EEENS4_18smem_ptr_flag_bitsILi32EEENST_INS5_IJNSA_ILi8EEENSA_ILi32EEEEEENS5_IJS18_SB_EEEEEEEvNS4_8identityENS4_13SM90_TMA_LOADES1C_vS1D_EENS_8epilogue10collective6detail29Sm90TmaWarpSpecializedAdapterINS1H_15DefaultEpilogueISJ_SK_SK_NS1G_6thread17LinearCombinationISJ_Li1EffLNS1L_9ScaleType4KindE0ELNS_15FloatRoundStyleE2ESJ_EENS1_15EpilogueDefaultEEEEEvvEEEEvNT_6ParamsE)
        /*0014*/ 	.word	0x00000d00


	//----- nvinfo : EIATTR_MIN_STACK_SIZE
	.align		4
.L_17:
        /*0018*/ 	.byte	0x04, 0x12
        /*001a*/ 	.short	(.L_19 - .L_18)
	.align		4
.L_18:
        /*001c*/ 	.word	index@(_ZN7cutlass13device_kernelINS_4gemm6kernel13GemmUniversalIN4cute5tupleIJiiiiEEENS1_10collective13CollectiveMmaINS1_34MainloopSm90TmaGmmaWarpSpecializedILi4ENS5_IJNS4_1CILi1EEENSA_ILi2EEESB_EEENS1_35KernelTmaWarpSpecializedCooperativeEEENS5_IJNSA_ILi256EEESG_NSA_ILi64EEEEEENS_10tfloat32_tENS5_IJlSB_lEEESJ_SK_NS4_8TiledMMAINS4_8MMA_AtomIJNS4_4SM904GMMA30MMA_64x256x8_F32TF32TF32_SS_TNILNSO_7ScaleInE1ELSQ_1EEEEEENS4_6LayoutINS5_IJSC_SB_SB_EEENS5_IJSB_NSA_ILi0EEESV_EEEEENS5_IJNS4_10UnderscoreESY_SY_EEEEENS4_23SM90_TMA_LOAD_MULTICASTENS4_14ComposedLayoutINS4_7SwizzleILi3ELi4ELi3EEENS4_18smem_ptr_flag_bitsILi32EEENST_INS5_IJNSA_ILi8EEENSA_ILi32EEEEEENS5_IJS18_SB_EEEEEEEvNS4_8identityENS4_13SM90_TMA_LOADES1C_vS1D_EENS_8epilogue10collective6detail29Sm90TmaWarpSpecializedAdapterINS1H_15DefaultEpilogueISJ_SK_SK_NS1G_6thread17LinearCombinationISJ_Li1EffLNS1L_9ScaleType4KindE0ELNS_15FloatRoundStyleE2ESJ_EENS1_15EpilogueDefaultEEEEEvvEEEEvNT_6ParamsE)
        /*0020*/ 	.word	0x00000d00
.L_19:


//--------------------- .nv.compat                --------------------------
	.section	.nv.compat,"",@"SHT_CUDA_COMPAT_INFO"
	.align	4
        /*0000*/ 	.byte	0x02, 0x09, 0x01, 0x00, 0x02, 0x02, 0x04, 0x00, 0x02, 0x05, 0x05, 0x00, 0x03, 0x07, 0x01, 0x01
        /*0010*/ 	.byte	0x02, 0x03, 0x01, 0x00, 0x02, 0x06, 0x01, 0x00, 0x04, 0x0b, 0x08, 0x00, 0x00, 0x00, 0x00, 0x00
        /*0020*/ 	.byte	0x00, 0x00, 0x00, 0x00


//--------------------- .nv.info._ZN7cutlass13device_kernelINS_4gemm6kernel13GemmUniversalIN4cute5tupleIJiiiiEEENS1_10collective13CollectiveMmaINS1_34MainloopSm90TmaGmmaWarpSpecializedILi4ENS5_IJNS4_1CILi1EEENSA_ILi2EEESB_EEENS1_35KernelTmaWarpSpecializedCooperativeEEENS5_IJNSA_ILi256EEESG_NSA_ILi64EEEEEENS_10tfloat32_tENS5_IJlSB_lEEESJ_SK_NS4_8TiledMMAINS4_8MMA_AtomIJNS4_4SM904GMMA30MMA_64x256x8_F32TF32TF32_SS_TNILNSO_7ScaleInE1ELSQ_1EEEEEENS4_6LayoutINS5_IJSC_SB_SB_EEENS5_IJSB_NSA_ILi0EEESV_EEEEENS5_IJNS4_10UnderscoreESY_SY_EEEEENS4_23SM90_TMA_LOAD_MULTICASTENS4_14ComposedLayoutINS4_7SwizzleILi3ELi4ELi3EEENS4_18smem_ptr_flag_bitsILi32EEENST_INS5_IJNSA_ILi8EEENSA_ILi32EEEEEENS5_IJS18_SB_EEEEEEEvNS4_8identityENS4_13SM90_TMA_LOADES1C_vS1D_EENS_8epilogue10collective6detail29Sm90TmaWarpSpecializedAdapterINS1H_15DefaultEpilogueISJ_SK_SK_NS1G_6thread17LinearCombinationISJ_Li1EffLNS1L_9ScaleType4KindE0ELNS_15FloatRoundStyleE2ESJ_EENS1_15EpilogueDefaultEEEEEvvEEEEvNT_6ParamsE --------------------------
	.section	.nv.info._ZN7cutlass13device_kernelINS_4gemm6kernel13GemmUniversalIN4cute5tupleIJiiiiEEENS1_10collective13CollectiveMmaINS1_34MainloopSm90TmaGmmaWarpSpecializedILi4ENS5_IJNS4_1CILi1EEENSA_ILi2EEESB_EEENS1_35KernelTmaWarpSpecializedCooperativeEEENS5_IJNSA_ILi256EEESG_NSA_ILi64EEEEEENS_10tfloat32_tENS5_IJlSB_lEEESJ_SK_NS4_8TiledMMAINS4_8MMA_AtomIJNS4_4SM904GMMA30MMA_64x256x8_F32TF32TF32_SS_TNILNSO_7ScaleInE1ELSQ_1EEEEEENS4_6LayoutINS5_IJSC_SB_SB_EEENS5_IJSB_NSA_ILi0EEESV_EEEEENS5_IJNS4_10UnderscoreESY_SY_EEEEENS4_23SM90_TMA_LOAD_MULTICASTENS4_14ComposedLayoutINS4_7SwizzleILi3ELi4ELi3EEENS4_18smem_ptr_flag_bitsILi32EEENST_INS5_IJNSA_ILi8EEENSA_ILi32EEEEEENS5_IJS18_SB_EEEEEEEvNS4_8identityENS4_13SM90_TMA_LOADES1C_vS1D_EENS_8epilogue10collective6detail29Sm90TmaWarpSpecializedAdapterINS1H_15DefaultEpilogueISJ_SK_SK_NS1G_6thread17LinearCombinationISJ_Li1EffLNS1L_9ScaleType4KindE0ELNS_15FloatRoundStyleE2ESJ_EENS1_15EpilogueDefaultEEEEEvvEEEEvNT_6ParamsE,"",@"SHT_CUDA_INFO"
	.sectionflags	@""
	.align	4


	//----- nvinfo : EIATTR_CUDA_API_VERSION
	.align		4
        /*0000*/ 	.byte	0x04, 0x37
        /*0002*/ 	.short	(.L_21 - .L_20)
.L_20:
        /*0004*/ 	.word	0x00000082


	//----- nvinfo : EIATTR_KPARAM_INFO
	.align		4
.L_21:
        /*0008*/ 	.byte	0x04, 0x17
        /*000a*/ 	.short	(.L_23 - .L_22)
.L_22:
        /*000c*/ 	.word	0x00000000
        /*0010*/ 	.short	0x0000
        /*0012*/ 	.short	0x0070
        /*0014*/ 	.byte	0x00, 0xf0, 0x01, 0x10


	//----- nvinfo : EIATTR_SPARSE_MMA_MASK
	.align		4
.L_23:
        /*0018*/ 	.byte	0x03, 0x50
        /*001a*/ 	.short	0x0000


	//----- nvinfo : EIATTR_MAXREG_COUNT
	.align		4
        /*001c*/ 	.byte	0x03, 0x1b
        /*001e*/ 	.short	0x00a8


	//----- nvinfo : EIATTR_NUM_BARRIERS
	.align		4
        /*0020*/ 	.byte	0x02, 0x4c
        /*0022*/ 	.byte	0x01
	.zero		1


	//----- nvinfo : EIATTR_EXTERNS
	.align		4
        /*0024*/ 	.byte	0x04, 0x0f
        /*0026*/ 	.short	(.L_25 - .L_24)


	//   ....[0]....
	.align		4
.L_24:
        /*0028*/ 	.word	index@(__assertfail)


	//----- nvinfo : EIATTR_ANNOTATIONS
	.align		4
.L_25:
        /*002c*/ 	.byte	0x04, 0x55
        /*002e*/ 	.short	(.L_27 - .L_26)


	//   ....[0]....
.L_26:
        /*0030*/ 	.word	0x00000001
        /*0034*/ 	.byte	0x90, 0x09, 0x00, 0x00, 0x01, 0x00, 0x00, 0x00, 0xa0, 0x09, 0x00, 0x00, 0x01, 0x00, 0x00, 0x00
        /* <DEDUP_REMOVED lines=1395> */
        /*5774*/ 	.byte	0x30, 0x29, 0x02, 0x00, 0x01, 0x00, 0x00, 0x00, 0x50, 0x29, 0x02, 0x00


	//----- nvinfo : EIATTR_MERCURY_ISA_VERSION
	.align		4
.L_27:
        /*5780*/ 	.byte	0x03, 0x5f
        /*5782*/ 	.short	0x0101


	//----- nvinfo : EIATTR_INT_WARP_WIDE_INSTR_OFFSETS
	.align		4
        /*5784*/ 	.byte	0x04, 0x31
        /*5786*/ 	.short	(.L_29 - .L_28)


	//   ....[0]....
.L_28:
        /*5788*/ 	.word	0x00000550


	//   ....[1]....
        /*578c*/ 	.word	0x00000600


	//   ....[2]....
        /*5790*/ 	.word	0x000006e0


	//   ....[3]....
        /*5794*/ 	.word	0x00010f30


	//----- nvinfo : EIATTR_COOP_GROUP_MASK_REGIDS
	.align		4
.L_29:
        /*5798*/ 	.byte	0x04, 0x29
        /*579a*/ 	.short	(.L_31 - .L_30)


	//   ....[0]....
.L_30:
        /*579c*/ 	.word	0xffffffff


	//   ....[1]....
        /*57a0*/ 	.word	0xffffffff


	//   ....[2]....
        /*57a4*/ 	.word	0xffffffff


	//   ....[3]....
        /*57a8*/ 	.word	0xffffffff


	//   ....[4]....
        /*57ac*/ 	.word	0xffffffff


	//   ....[5]....
        /*57b0*/ 	.word	0xffffffff


	//----- nvinfo : EIATTR_COOP_GROUP_INSTR_OFFSETS
	.align		4
.L_31:
        /*57b4*/ 	.byte	0x04, 0x28
        /*57b6*/ 	.short	(.L_33 - .L_32)


	//   ....[0]....
.L_32:
        /*57b8*/ 	.word	0x00000070


	//   ....[1]....
        /*57bc*/ 	.word	0x00000080


	//   ....[2]....
        /*57c0*/ 	.word	0x000001a0


	//   ....[3]....
        /*57c4*/ 	.word	0x000003c0


	//   ....[4]....
        /*57c8*/ 	.word	0x000007d0


	//   ....[5]....
        /*57cc*/ 	.word	0x000013a0


	//----- nvinfo : EIATTR_REG_RECONFIG
	.align		4
.L_33:
        /*57d0*/ 	.byte	0x01, 0x54
	.zero		2


	//----- nvinfo : EIATTR_SYSCALL_OFFSETS
	.align		4
        /*57d4*/ 	.byte	0x04, 0x46
        /*57d6*/ 	.short	(.L_35 - .L_34)


	//   ....[0]....
.L_34:
        /*57d8*/ 	.word	0x00001550


	//----- nvinfo : EIATTR_MBARRIER_INSTR_OFFSETS
	.align		4
.L_35:
        /*57dc*/ 	.byte	0x04, 0x39
        /*57de*/ 	.short	(.L_37 - .L_36)


	//   ....[0]....
.L_36:
        /*57e0*/ 	.word	0x00000320
        /*57e4*/ 	.word	0x000000ff
        /*57e8*/ 	.word	0x00000000
        /*57ec*/ 	.short	0x0100
        /*57ee*/ 	.byte	0x08
	.zero		1


	//   ....[1]....
        /*57f0*/ 	.word	0x00000330
        /*57f4*/ 	.word	0x000000ff
        /*57f8*/ 	.word	0x00000020
        /*57fc*/ 	.short	0x0100
        /*57fe*/ 	.byte	0x08
	.zero		1


	//   ....[2]....
        /*5800*/ 	.word	0x00000340
        /*5804*/ 	.word	0x000000ff
        /*5808*/ 	.word	0x00000008
        /*580c*/ 	.short	0x0100
        /*580e*/ 	.byte	0x08
	.zero		1


	//   ....[3]....
        /*5810*/ 	.word	0x00000350
        /*5814*/ 	.word	0x000000ff
        /*5818*/ 	.word	0x00000028
        /*581c*/ 	.short	0x0100
        /*581e*/ 	.byte	0x08
	.zero		1


	//   ....[4]....
        /*5820*/ 	.word	0x00000360
        /*5824*/ 	.word	0x000000ff
        /*5828*/ 	.word	0x00000010
        /*582c*/ 	.short	0x0100
        /*582e*/ 	.byte	0x08
	.zero		1


	//   ....[5]....
        /*5830*/ 	.word	0x00000370
        /*5834*/ 	.word	0x000000ff
        /*5838*/ 	.word	0x00000030
        /*583c*/ 	.short	0x0100
        /*583e*/ 	.byte	0x08
	.zero		1


	//   ....[6]....
        /*5840*/ 	.word	0x00000380
        /*5844*/ 	.word	0x000000ff
        /*5848*/ 	.word	0x00000018
        /*584c*/ 	.short	0x0100
        /*584e*/ 	.byte	0x08
	.zero		1


	//   ....[7]....
        /*5850*/ 	.word	0x00000390
        /*5854*/ 	.word	0x000000ff
        /*5858*/ 	.word	0x00000038
        /*585c*/ 	.short	0x0100
        /*585e*/ 	.byte	0x08
	.zero		1


	//   ....[8]....
        /*5860*/ 	.word	0x00000750
        /*5864*/ 	.word	0x000000ff
        /*5868*/ 	.word	0x00000050
        /*586c*/ 	.short	0x0100
        /*586e*/ 	.byte	0x07
	.zero		1


	//   ....[9]....
        /*5870*/ 	.word	0x00000780
        /*5874*/ 	.word	0x000000ff
        /*5878*/ 	.word	0x00000058
        /*587c*/ 	.short	0x0100
        /*587e*/ 	.byte	0x07
	.zero		1


	//   ....[10]....
        /*5880*/ 	.word	0x00001630
        /*5884*/ 	.word	0x00000004
        /*5888*/ 	.word	0x00000000
        /*588c*/ 	.short	0x010a
        /*588e*/ 	.byte	0x3f
	.zero		1


	//   ....[11]....
        /*5890*/ 	.word	0x00001670
        /*5894*/ 	.word	0x00000004
        /*5898*/ 	.word	0x00000000
        /*589c*/ 	.short	0x010a
        /*589e*/ 	.byte	0x3f
	.zero		1


	//   ....[12]....
        /*58a0*/ 	.word	0x00008cb0
        /*58a4*/ 	.word	0x00000003
        /*58a8*/ 	.word	0x00000000
        /*58ac*/ 	.short	0x010a
        /*58ae*/ 	.byte	0x3f
	.zero		1


	//   ....[13]....
        /*58b0*/ 	.word	0x00008cf0
        /*58b4*/ 	.word	0x00000003
        /*58b8*/ 	.word	0x00000000
        /*58bc*/ 	.short	0x010a
        /*58be*/ 	.byte	0x3f
	.zero		1


	//   ....[14]....
        /*58c0*/ 	.word	0x00010db0
        /*58c4*/ 	.word	0x00000003
        /*58c8*/ 	.word	0x00000000
        /*58cc*/ 	.short	0x0101
        /*58ce*/ 	.byte	0x3f
	.zero		1


	//   ....[15]....
        /*58d0*/ 	.word	0x00010fc0
        /*58d4*/ 	.word	0x00000000
        /*58d8*/ 	.word	0x00000000
        /*58dc*/ 	.short	0x0101
        /*58de*/ 	.byte	0x3f
	.zero		1


	//   ....[16]....
        /*58e0*/ 	.word	0x000223e0
        /*58e4*/ 	.word	0x0000000f
        /*58e8*/ 	.word	0x00000020
        /*58ec*/ 	.short	0x010a
        /*58ee*/ 	.byte	0x3f
	.zero		1


	//   ....[17]....
        /*58f0*/ 	.word	0x000228c0
        /*58f4*/ 	.word	0x00000003
        /*58f8*/ 	.word	0x00000058
        /*58fc*/ 	.short	0x0101
        /*58fe*/ 	.byte	0x3f
	.zero		1


	//   ....[18]....
        /*5900*/ 	.word	0x00023050
        /*5904*/ 	.word	0x00000005
        /*5908*/ 	.word	0x00000000
        /*590c*/ 	.short	0x010a
        /*590e*/ 	.byte	0x3f
	.zero		1


	//   ....[19]....
        /*5910*/ 	.word	0x000230e0
        /*5914*/ 	.word	0x00000007
        /*5918*/ 	.word	0x00000000
        /*591c*/ 	.short	0x010a
        /*591e*/ 	.byte	0x3f
	.zero		1


	//   ....[20]....
        /*5920*/ 	.word	0x00023170
        /*5924*/ 	.word	0x00000007
        /*5928*/ 	.word	0x00000000
        /*592c*/ 	.short	0x010a
        /*592e*/ 	.byte	0x3f
	.zero		1


	//   ....[21]....
        /*5930*/ 	.word	0x00023200
        /*5934*/ 	.word	0x00000003
        /*5938*/ 	.word	0x00000000
        /*593c*/ 	.short	0x010a
        /*593e*/ 	.byte	0x3f
	.zero		1


	//   ....[22]....
        /*5940*/ 	.word	0x00023260
        /*5944*/ 	.word	0x00000004
        /*5948*/ 	.word	0x00000000
        /*594c*/ 	.short	0x010a
        /*594e*/ 	.byte	0x3f
	.zero		1


	//   ....[23]....
        /*5950*/ 	.word	0x000232b0
        /*5954*/ 	.word	0x00000003
        /*5958*/ 	.word	0x00000000
        /*595c*/ 	.short	0x010a
        /*595e*/ 	.byte	0x3f
	.zero		1


	//   ....[24]....
        /*5960*/ 	.word	0x00023380
        /*5964*/ 	.word	0x0000000f
        /*5968*/ 	.word	0x00000020
        /*596c*/ 	.short	0x010a
        /*596e*/ 	.byte	0x3f
	.zero		1


	//   ....[25]....
        /*5970*/ 	.word	0x00023450
        /*5974*/ 	.word	0x00000005
        /*5978*/ 	.word	0x00000000
        /*597c*/ 	.short	0x010a
        /*597e*/ 	.byte	0x3f
	.zero		1


	//   ....[26]....
        /*5980*/ 	.word	0x000234a0
        /*5984*/ 	.word	0x00000007
        /*5988*/ 	.word	0x00000000
        /*598c*/ 	.short	0x010a
        /*598e*/ 	.byte	0x3f
	.zero		1


	//   ....[27]....
        /*5990*/ 	.word	0x000234f0
        /*5994*/ 	.word	0x00000007
        /*5998*/ 	.word	0x00000000
        /*599c*/ 	.short	0x010a
        /*599e*/ 	.byte	0x3f
	.zero		1


	//----- nvinfo : EIATTR_NUM_MBARRIERS
	.align		4
.L_37:
        /*59a0*/ 	.byte	0x03, 0x38
        /*59a2*/ 	.short	0x000a


	//----- nvinfo : EIATTR_EXIT_INSTR_OFFSETS
	.align		4
        /*59a4*/ 	.byte	0x04, 0x1c
        /*59a6*/ 	.short	(.L_39 - .L_38)


	//   ....[0]....
.L_38:
        /*59a8*/ 	.word	0x00000a30


	//   ....[1]....
        /*59ac*/ 	.word	0x000012c0


	//   ....[2]....
        /*59b0*/ 	.word	0x00021a60


	//   ....[3]....
        /*59b4*/ 	.word	0x00022080


	//   ....[4]....
        /*59b8*/ 	.word	0x00023250


	//----- nvinfo : EIATTR_MAX_THREADS
	.align		4
.L_39:
        /*59bc*/ 	.byte	0x04, 0x05
        /*59be*/ 	.short	(.L_41 - .L_40)
.L_40:
        /*59c0*/ 	.word	0x00000180
        /*59c4*/ 	.word	0x00000001
        /*59c8*/ 	.word	0x00000001


	//----- nvinfo : EIATTR_CRS_STACK_SIZE
	.align		4
.L_41:
        /*59cc*/ 	.byte	0x04, 0x1e
        /*59ce*/ 	.short	(.L_43 - .L_42)
.L_42:
        /*59d0*/ 	.word	0x00000000


	//----- nvinfo : EIATTR_CBANK_PARAM_SIZE
	.align		4
.L_43:
        /*59d4*/ 	.byte	0x03, 0x19
        /*59d6*/ 	.short	0x0470


	//----- nvinfo : EIATTR_PARAM_CBANK
	.align		4
        /*59d8*/ 	.byte	0x04, 0x0a
        /*59da*/ 	.short	(.L_45 - .L_44)
	.align		4
.L_44:
        /*59dc*/ 	.word	index@(.nv.constant0._ZN7cutlass13device_kernelINS_4gemm6kernel13GemmUniversalIN4cute5tupleIJiiiiEEENS1_10collective13CollectiveMmaINS1_34MainloopSm90TmaGmmaWarpSpecializedILi4ENS5_IJNS4_1CILi1EEENSA_ILi2EEESB_EEENS1_35KernelTmaWarpSpecializedCooperativeEEENS5_IJNSA_ILi256EEESG_NSA_ILi64EEEEEENS_10tfloat32_tENS5_IJlSB_lEEESJ_SK_NS4_8TiledMMAINS4_8MMA_AtomIJNS4_4SM904GMMA30MMA_64x256x8_F32TF32TF32_SS_TNILNSO_7ScaleInE1ELSQ_1EEEEEENS4_6LayoutINS5_IJSC_SB_SB_EEENS5_IJSB_NSA_ILi0EEESV_EEEEENS5_IJNS4_10UnderscoreESY_SY_EEEEENS4_23SM90_TMA_LOAD_MULTICASTENS4_14ComposedLayoutINS4_7SwizzleILi3ELi4ELi3EEENS4_18smem_ptr_flag_bitsILi32EEENST_INS5_IJNSA_ILi8EEENSA_ILi32EEEEEENS5_IJS18_SB_EEEEEEEvNS4_8identityENS4_13SM90_TMA_LOADES1C_vS1D_EENS_8epilogue10collective6detail29Sm90TmaWarpSpecializedAdapterINS1H_15DefaultEpilogueISJ_SK_SK_NS1G_6thread17LinearCombinationISJ_Li1EffLNS1L_9ScaleType4KindE0ELNS_15FloatRoundStyleE2ESJ_EENS1_15EpilogueDefaultEEEEEvvEEEEvNT_6ParamsE)
        /*59e0*/ 	.short	0x0210
        /*59e2*/ 	.short	0x0470


	//----- nvinfo : EIATTR_SW_WAR
	.align		4
.L_45:
        /*59e4*/ 	.byte	0x04, 0x36
        /*59e6*/ 	.short	(.L_47 - .L_46)
.L_46:
        /*59e8*/ 	.word	0x00000008
.L_47:


//--------------------- .nv.callgraph             --------------------------
	.section	.nv.callgraph,"",@"SHT_CUDA_CALLGRAPH"
	.align	4
	.sectionentsize	8
	.align		4
        /*0000*/ 	.word	0x00000000
	.align		4
        /*0004*/ 	.word	0xffffffff
	.align		4
        /*0008*/ 	.word	index@(_ZN7cutlass13device_kernelINS_4gemm6kernel13GemmUniversalIN4cute5tupleIJiiiiEEENS1_10collective13CollectiveMmaINS1_34MainloopSm90TmaGmmaWarpSpecializedILi4ENS5_IJNS4_1CILi1EEENSA_ILi2EEESB_EEENS1_35KernelTmaWarpSpecializedCooperativeEEENS5_IJNSA_ILi256EEESG_NSA_ILi64EEEEEENS_10tfloat32_tENS5_IJlSB_lEEESJ_SK_NS4_8TiledMMAINS4_8MMA_AtomIJNS4_4SM904GMMA30MMA_64x256x8_F32TF32TF32_SS_TNILNSO_7ScaleInE1ELSQ_1EEEEEENS4_6LayoutINS5_IJSC_SB_SB_EEENS5_IJSB_NSA_ILi0EEESV_EEEEENS5_IJNS4_10UnderscoreESY_SY_EEEEENS4_23SM90_TMA_LOAD_MULTICASTENS4_14ComposedLayoutINS4_7SwizzleILi3ELi4ELi3EEENS4_18smem_ptr_flag_bitsILi32EEENST_INS5_IJNSA_ILi8EEENSA_ILi32EEEEEENS5_IJS18_SB_EEEEEEEvNS4_8identityENS4_13SM90_TMA_LOADES1C_vS1D_EENS_8epilogue10collective6detail29Sm90TmaWarpSpecializedAdapterINS1H_15DefaultEpilogueISJ_SK_SK_NS1G_6thread17LinearCombinationISJ_Li1EffLNS1L_9ScaleType4KindE0ELNS_15FloatRoundStyleE2ESJ_EENS1_15EpilogueDefaultEEEEEvvEEEEvNT_6ParamsE)
	.align		4
        /*000c*/ 	.word	index@(__assertfail)
	.align		4
        /*0010*/ 	.word	0x00000000
	.align		4
        /*0014*/ 	.word	0xfffffffe
	.align		4
        /*0018*/ 	.word	0x00000000
	.align		4
        /*001c*/ 	.word	0xfffffffd
	.align		4
        /*0020*/ 	.word	0x00000000
	.align		4
        /*0024*/ 	.word	0xfffffffc


//--------------------- .nv.constant4             --------------------------
	.section	.nv.constant4,"a",@progbits
	.align	8
	.align		8
.nv.constant4:
        /*0000*/ 	.dword	__assertfail
	.align		8
        /*0008*/ 	.dword	__unnamed_1
	.align		8
        /*0010*/ 	.dword	_ZN39_INTERNAL_133e6103_4_k_cu_3ce4e2aa_62674cuda3std3__45__cpo5beginE
	.align		8
        /*0018*/ 	.dword	_ZN39_INTERNAL_133e6103_4_k_cu_3ce4e2aa_62674cuda3std3__45__cpo3endE
	.align		8
        /*0020*/ 	.dword	_ZN39_INTERNAL_133e6103_4_k_cu_3ce4e2aa_62674cuda3std3__45__cpo6cbeginE
	.align		8
        /*0028*/ 	.dword	_ZN39_INTERNAL_133e6103_4_k_cu_3ce4e2aa_62674cuda3std3__45__cpo4cendE
	.align		8
        /*0030*/ 	.dword	_ZN39_INTERNAL_133e6103_4_k_cu_3ce4e2aa_62674cuda3std3__441_GLOBAL__N__133e6103_4_k_cu_3ce4e2aa_62676ignoreE
	.align		8
        /*0038*/ 	.dword	_ZN39_INTERNAL_133e6103_4_k_cu_3ce4e2aa_62674cuda3std3__419piecewise_constructE
	.align		8
        /*0040*/ 	.dword	_ZN39_INTERNAL_133e6103_4_k_cu_3ce4e2aa_62674cuda3std3__48in_placeE
	.align		8
        /*0048*/ 	.dword	_ZN39_INTERNAL_133e6103_4_k_cu_3ce4e2aa_62674cuda3std6ranges3__45__cpo4swapE
	.align		8
        /*0050*/ 	.dword	_ZN39_INTERNAL_133e6103_4_k_cu_3ce4e2aa_62674cuda3std6ranges3__45__cpo9iter_moveE
	.align		8
        /*0058*/ 	.dword	_ZN39_INTERNAL_133e6103_4_k_cu_3ce4e2aa_62674cute7productE
	.align		8
        /*0060*/ 	.dword	_ZN39_INTERNAL_133e6103_4_k_cu_3ce4e2aa_62674cute1_E
	.align		8
        /*0068*/ 	.dword	$str$22
	.align		8
        /*0070*/ 	.dword	$str$23


//--------------------- .text._ZN7cutlass13device_kernelINS_4gemm6kernel13GemmUniversalIN4cute5tupleIJiiiiEEENS1_10collective13CollectiveMmaINS1_34MainloopSm90TmaGmmaWarpSpecializedILi4ENS5_IJNS4_1CILi1EEENSA_ILi2EEESB_EEENS1_35KernelTmaWarpSpecializedCooperativeEEENS5_IJNSA_ILi256EEESG_NSA_ILi64EEEEEENS_10tfloat32_tENS5_IJlSB_lEEESJ_SK_NS4_8TiledMMAINS4_8MMA_AtomIJNS4_4SM904GMMA30MMA_64x256x8_F32TF32TF32_SS_TNILNSO_7ScaleInE1ELSQ_1EEEEEENS4_6LayoutINS5_IJSC_SB_SB_EEENS5_IJSB_NSA_ILi0EEESV_EEEEENS5_IJNS4_10UnderscoreESY_SY_EEEEENS4_23SM90_TMA_LOAD_MULTICASTENS4_14ComposedLayoutINS4_7SwizzleILi3ELi4ELi3EEENS4_18smem_ptr_flag_bitsILi32EEENST_INS5_IJNSA_ILi8EEENSA_ILi32EEEEEENS5_IJS18_SB_EEEEEEEvNS4_8identityENS4_13SM90_TMA_LOADES1C_vS1D_EENS_8epilogue10collective6detail29Sm90TmaWarpSpecializedAdapterINS1H_15DefaultEpilogueISJ_SK_SK_NS1G_6thread17LinearCombinationISJ_Li1EffLNS1L_9ScaleType4KindE0ELNS_15FloatRoundStyleE2ESJ_EENS1_15EpilogueDefaultEEEEEvvEEEEvNT_6ParamsE --------------------------
	.section	.text._ZN7cutlass13device_kernelINS_4gemm6kernel13GemmUniversalIN4cute5tupleIJiiiiEEENS1_10collective13CollectiveMmaINS1_34MainloopSm90TmaGmmaWarpSpecializedILi4ENS5_IJNS4_1CILi1EEENSA_ILi2EEESB_EEENS1_35KernelTmaWarpSpecializedCooperativeEEENS5_IJNSA_ILi256EEESG_NSA_ILi64EEEEEENS_10tfloat32_tENS5_IJlSB_lEEESJ_SK_NS4_8TiledMMAINS4_8MMA_AtomIJNS4_4SM904GMMA30MMA_64x256x8_F32TF32TF32_SS_TNILNSO_7ScaleInE1ELSQ_1EEEEEENS4_6LayoutINS5_IJSC_SB_SB_EEENS5_IJSB_NSA_ILi0EEESV_EEEEENS5_IJNS4_10UnderscoreESY_SY_EEEEENS4_23SM90_TMA_LOAD_MULTICASTENS4_14ComposedLayoutINS4_7SwizzleILi3ELi4ELi3EEENS4_18smem_ptr_flag_bitsILi32EEENST_INS5_IJNSA_ILi8EEENSA_ILi32EEEEEENS5_IJS18_SB_EEEEEEEvNS4_8identityENS4_13SM90_TMA_LOADES1C_vS1D_EENS_8epilogue10collective6detail29Sm90TmaWarpSpecializedAdapterINS1H_15DefaultEpilogueISJ_SK_SK_NS1G_6thread17LinearCombinationISJ_Li1EffLNS1L_9ScaleType4KindE0ELNS_15FloatRoundStyleE2ESJ_EENS1_15EpilogueDefaultEEEEEvvEEEEvNT_6ParamsE,"ax",@progbits
	.align	128
.text._ZN7cutlass13device_kernelINS_4gemm6kernel13GemmUniversalIN4cute5tupleIJiiiiEEENS1_10collective13CollectiveMmaINS1_34MainloopSm90TmaGmmaWarpSpecializedILi4ENS5_IJNS4_1CILi1EEENSA_ILi2EEESB_EEENS1_35KernelTmaWarpSpecializedCooperativeEEENS5_IJNSA_ILi256EEESG_NSA_ILi64EEEEEENS_10tfloat32_tENS5_IJlSB_lEEESJ_SK_NS4_8TiledMMAINS4_8MMA_AtomIJNS4_4SM904GMMA30MMA_64x256x8_F32TF32TF32_SS_TNILNSO_7ScaleInE1ELSQ_1EEEEEENS4_6LayoutINS5_IJSC_SB_SB_EEENS5_IJSB_NSA_ILi0EEESV_EEEEENS5_IJNS4_10UnderscoreESY_SY_EEEEENS4_23SM90_TMA_LOAD_MULTICASTENS4_14ComposedLayoutINS4_7SwizzleILi3ELi4ELi3EEENS4_18smem_ptr_flag_bitsILi32EEENST_INS5_IJNSA_ILi8EEENSA_ILi32EEEEEENS5_IJS18_SB_EEEEEEEvNS4_8identityENS4_13SM90_TMA_LOADES1C_vS1D_EENS_8epilogue10collective6detail29Sm90TmaWarpSpecializedAdapterINS1H_15DefaultEpilogueISJ_SK_SK_NS1G_6thread17LinearCombinationISJ_Li1EffLNS1L_9ScaleType4KindE0ELNS_15FloatRoundStyleE2ESJ_EENS1_15EpilogueDefaultEEEEEvvEEEEvNT_6ParamsE:
        .type           _ZN7cutlass13device_kernelINS_4gemm6kernel13GemmUniversalIN4cute5tupleIJiiiiEEENS1_10collective13CollectiveMmaINS1_34MainloopSm90TmaGmmaWarpSpecializedILi4ENS5_IJNS4_1CILi1EEENSA_ILi2EEESB_EEENS1_35KernelTmaWarpSpecializedCooperativeEEENS5_IJNSA_ILi256EEESG_NSA_ILi64EEEEEENS_10tfloat32_tENS5_IJlSB_lEEESJ_SK_NS4_8TiledMMAINS4_8MMA_AtomIJNS4_4SM904GMMA30MMA_64x256x8_F32TF32TF32_SS_TNILNSO_7ScaleInE1ELSQ_1EEEEEENS4_6LayoutINS5_IJSC_SB_SB_EEENS5_IJSB_NSA_ILi0EEESV_EEEEENS5_IJNS4_10UnderscoreESY_SY_EEEEENS4_23SM90_TMA_LOAD_MULTICASTENS4_14ComposedLayoutINS4_7SwizzleILi3ELi4ELi3EEENS4_18smem_ptr_flag_bitsILi32EEENST_INS5_IJNSA_ILi8EEENSA_ILi32EEEEEENS5_IJS18_SB_EEEEEEEvNS4_8identityENS4_13SM90_TMA_LOADES1C_vS1D_EENS_8epilogue10collective6detail29Sm90TmaWarpSpecializedAdapterINS1H_15DefaultEpilogueISJ_SK_SK_NS1G_6thread17LinearCombinationISJ_Li1EffLNS1L_9ScaleType4KindE0ELNS_15FloatRoundStyleE2ESJ_EENS1_15EpilogueDefaultEEEEEvvEEEEvNT_6ParamsE,@function
        .size           _ZN7cutlass13device_kernelINS_4gemm6kernel13GemmUniversalIN4cute5tupleIJiiiiEEENS1_10collective13CollectiveMmaINS1_34MainloopSm90TmaGmmaWarpSpecializedILi4ENS5_IJNS4_1CILi1EEENSA_ILi2EEESB_EEENS1_35KernelTmaWarpSpecializedCooperativeEEENS5_IJNSA_ILi256EEESG_NSA_ILi64EEEEEENS_10tfloat32_tENS5_IJlSB_lEEESJ_SK_NS4_8TiledMMAINS4_8MMA_AtomIJNS4_4SM904GMMA30MMA_64x256x8_F32TF32TF32_SS_TNILNSO_7ScaleInE1ELSQ_1EEEEEENS4_6LayoutINS5_IJSC_SB_SB_EEENS5_IJSB_NSA_ILi0EEESV_EEEEENS5_IJNS4_10UnderscoreESY_SY_EEEEENS4_23SM90_TMA_LOAD_MULTICASTENS4_14ComposedLayoutINS4_7SwizzleILi3ELi4ELi3EEENS4_18smem_ptr_flag_bitsILi32EEENST_INS5_IJNSA_ILi8EEENSA_ILi32EEEEEENS5_IJS18_SB_EEEEEEEvNS4_8identityENS4_13SM90_TMA_LOADES1C_vS1D_EENS_8epilogue10collective6detail29Sm90TmaWarpSpecializedAdapterINS1H_15DefaultEpilogueISJ_SK_SK_NS1G_6thread17LinearCombinationISJ_Li1EffLNS1L_9ScaleType4KindE0ELNS_15FloatRoundStyleE2ESJ_EENS1_15EpilogueDefaultEEEEEvvEEEEvNT_6ParamsE,(.L_x_579 - _ZN7cutlass13device_kernelINS_4gemm6kernel13GemmUniversalIN4cute5tupleIJiiiiEEENS1_10collective13CollectiveMmaINS1_34MainloopSm90TmaGmmaWarpSpecializedILi4ENS5_IJNS4_1CILi1EEENSA_ILi2EEESB_EEENS1_35KernelTmaWarpSpecializedCooperativeEEENS5_IJNSA_ILi256EEESG_NSA_ILi64EEEEEENS_10tfloat32_tENS5_IJlSB_lEEESJ_SK_NS4_8TiledMMAINS4_8MMA_AtomIJNS4_4SM904GMMA30MMA_64x256x8_F32TF32TF32_SS_TNILNSO_7ScaleInE1ELSQ_1EEEEEENS4_6LayoutINS5_IJSC_SB_SB_EEENS5_IJSB_NSA_ILi0EEESV_EEEEENS5_IJNS4_10UnderscoreESY_SY_EEEEENS4_23SM90_TMA_LOAD_MULTICASTENS4_14ComposedLayoutINS4_7SwizzleILi3ELi4ELi3EEENS4_18smem_ptr_flag_bitsILi32EEENST_INS5_IJNSA_ILi8EEENSA_ILi32EEEEEENS5_IJS18_SB_EEEEEEEvNS4_8identityENS4_13SM90_TMA_LOADES1C_vS1D_EENS_8epilogue10collective6detail29Sm90TmaWarpSpecializedAdapterINS1H_15DefaultEpilogueISJ_SK_SK_NS1G_6thread17LinearCombinationISJ_Li1EffLNS1L_9ScaleType4KindE0ELNS_15FloatRoundStyleE2ESJ_EENS1_15EpilogueDefaultEEEEEvvEEEEvNT_6ParamsE)
        .other          _ZN7cutlass13device_kernelINS_4gemm6kernel13GemmUniversalIN4cute5tupleIJiiiiEEENS1_10collective13CollectiveMmaINS1_34MainloopSm90TmaGmmaWarpSpecializedILi4ENS5_IJNS4_1CILi1EEENSA_ILi2EEESB_EEENS1_35KernelTmaWarpSpecializedCooperativeEEENS5_IJNSA_ILi256EEESG_NSA_ILi64EEEEEENS_10tfloat32_tENS5_IJlSB_lEEESJ_SK_NS4_8TiledMMAINS4_8MMA_AtomIJNS4_4SM904GMMA30MMA_64x256x8_F32TF32TF32_SS_TNILNSO_7ScaleInE1ELSQ_1EEEEEENS4_6LayoutINS5_IJSC_SB_SB_EEENS5_IJSB_NSA_ILi0EEESV_EEEEENS5_IJNS4_10UnderscoreESY_SY_EEEEENS4_23SM90_TMA_LOAD_MULTICASTENS4_14ComposedLayoutINS4_7SwizzleILi3ELi4ELi3EEENS4_18smem_ptr_flag_bitsILi32EEENST_INS5_IJNSA_ILi8EEENSA_ILi32EEEEEENS5_IJS18_SB_EEEEEEEvNS4_8identityENS4_13SM90_TMA_LOADES1C_vS1D_EENS_8epilogue10collective6detail29Sm90TmaWarpSpecializedAdapterINS1H_15DefaultEpilogueISJ_SK_SK_NS1G_6thread17LinearCombinationISJ_Li1EffLNS1L_9ScaleType4KindE0ELNS_15FloatRoundStyleE2ESJ_EENS1_15EpilogueDefaultEEEEEvvEEEEvNT_6ParamsE,@"STO_CUDA_ENTRY STV_DEFAULT"
_ZN7cutlass13device_kernelINS_4gemm6kernel13GemmUniversalIN4cute5tupleIJiiiiEEENS1_10collective13CollectiveMmaINS1_34MainloopSm90TmaGmmaWarpSpecializedILi4ENS5_IJNS4_1CILi1EEENSA_ILi2EEESB_EEENS1_35KernelTmaWarpSpecializedCooperativeEEENS5_IJNSA_ILi256EEESG_NSA_ILi64EEEEEENS_10tfloat32_tENS5_IJlSB_lEEESJ_SK_NS4_8TiledMMAINS4_8MMA_AtomIJNS4_4SM904GMMA30MMA_64x256x8_F32TF32TF32_SS_TNILNSO_7ScaleInE1ELSQ_1EEEEEENS4_6LayoutINS5_IJSC_SB_SB_EEENS5_IJSB_NSA_ILi0EEESV_EEEEENS5_IJNS4_10UnderscoreESY_SY_EEEEENS4_23SM90_TMA_LOAD_MULTICASTENS4_14ComposedLayoutINS4_7SwizzleILi3ELi4ELi3EEENS4_18smem_ptr_flag_bitsILi32EEENST_INS5_IJNSA_ILi8EEENSA_ILi32EEEEEENS5_IJS18_SB_EEEEEEEvNS4_8identityENS4_13SM90_TMA_LOADES1C_vS1D_EENS_8epilogue10collective6detail29Sm90TmaWarpSpecializedAdapterINS1H_15DefaultEpilogueISJ_SK_SK_NS1G_6thread17LinearCombinationISJ_Li1EffLNS1L_9ScaleType4KindE0ELNS_15FloatRoundStyleE2ESJ_EENS1_15EpilogueDefaultEEEEEvvEEEEvNT_6ParamsE:
[----:B------:R-:W0:Y:S02]  /*0000*/  LDC R1, c[0x0][0x28] ;  /* 0x00000a00ff017b82 */ /* 0x000e240000000800 */
[----:B0-----:R-:W-:Y:S01]  /*0010*/  VIADD R1, R1, 0xfffff300 ;  /* 0xfffff30001017836 */ /* 0x001fe20000000000 */
[----:B------:R-:W0:Y:S01]  /*0020*/  S2R R5, SR_TID.X ;  /* 0x0000000000057919 */ /* 0x000e220000002100 */
[----:B------:R-:W-:Y:S01]  /*0030*/  ELECT P0, URZ, PT ;  /* 0x00000000003f782f */ /* 0x000fe20003800000 */
[----:B------:R-:W-:Y:S01]  /*0040*/  BSSY B0, `(.L_x_0) ;  /* 0x0000015000007945 */ /* 0x000fe20003800000 */
[--C-:B0-----:R-:W-:Y:S02]  /*0050*/  SHF.R.U32.HI R0, RZ, 0x5, R5.reuse ;  /* 0x00000005ff007819 */ /* 0x101fe40000011605 */
[----:B------:R-:W-:-:S03]  /*0060*/  SHF.R.U32.HI R2, RZ, 0x7, R5 ;  /* 0x00000007ff027819 */ /* 0x000fc60000011605 */
[----:B------:R-:W0:Y:S04]  /*0070*/  SHFL.IDX PT, R3, R0, RZ, 0x1f ;  /* 0x00001fff00037589 */ /* 0x000e2800000e0000 */
[----:B------:R-:W1:Y:S01]  /*0080*/  SHFL.IDX PT, R2, R2, RZ, 0x1f ;  /* 0x00001fff02027589 */ /* 0x000e6200000e0000 */
[----:B0-----:R-:W-:Y:S02]  /*0090*/  R2UR UR9, R3 ;  /* 0x00000000030972ca */ /* 0x001fe400000e0000 */
[----:B-1----:R-:W-:-:S11]  /*00a0*/  R2UR UR5, R2 ;  /* 0x00000000020572ca */ /* 0x002fd600000e0000 */
[----:B------:R-:W-:Y:S02]  /*00b0*/  USHF.R.S32.HI UR4, URZ, 0x1f, UR9 ;  /* 0x0000001f3f047899 */ /* 0x000fe40008011409 */
[----:B------:R-:W-:Y:S02]  /*00c0*/  ISETP.NE.OR P0, PT, RZ, UR9, !P0 ;  /* 0x00000009ff007c0c */ /* 0x000fe4000c705670 */
[----:B------:R-:W-:-:S04]  /*00d0*/  ULEA.HI UR4, UR4, UR9, URZ, 0x2 ;  /* 0x0000000904047291 */ /* 0x000fc8000f8f103f */
[----:B------:R-:W-:-:S04]  /*00e0*/  ULOP3.LUT UR4, UR4, 0xfffffffc, URZ, 0xc0, !UPT ;  /* 0xfffffffc04047892 */ /* 0x000fc8000f8ec03f */
[----:B------:R-:W-:-:S03]  /*00f0*/  UIADD3 UR9, UR9, -UR4, URZ ;  /* 0x8000000409097290 */ /* 0x000fc6000fffe03f */
[----:B------:R-:W-:Y:S09]  /*0100*/  @P0 BRA `(.L_x_1) ;  /* 0x0000000000200947 */ /* 0x000ff20003800000 */
[----:B------:R-:W-:Y:S02]  /*0110*/  ULDC.64 UR6, c[0x0][0x198] ;  /* 0x0000660000067ab9 */ /* 0x000fe40000000a00 */
[----:B------:R-:W-:Y:S02]  /*0120*/  UIADD3 UR10, UP0, UR6, 0xf0, URZ ;  /* 0x000000f0060a7890 */ /* 0x000fe4000ff1e03f */
[----:B------:R-:W-:Y:S02]  /*0130*/  UIADD3 UR6, UP1, UR6, 0x1f0, URZ ;  /* 0x000001f006067890 */ /* 0x000fe4000ff3e03f */
[----:B------:R-:W-:Y:S02]  /*0140*/  UIADD3.X UR11, URZ, UR7, URZ, UP0, !UPT ;  /* 0x000000073f0b7290 */ /* 0x000fe400087fe43f */
[----:B------:R-:W-:-:S07]  /*0150*/  UIADD3.X UR7, URZ, UR7, URZ, UP1, !UPT ;  /* 0x000000073f077290 */ /* 0x000fce0008ffe43f */
[----:B------:R0:W-:Y:S02]  /*0160*/  UTMACCTL.PF [UR10] ;  /* 0x000000000a0079b9 */ /* 0x0001e40008040000 */
[----:B------:R0:W-:Y:S02]  /*0170*/  UTMACCTL.PF [UR6] ;  /* 0x00000000060079b9 */ /* 0x0001e40008040000 */
[----:B0-----:R-:W-:Y:S01]  /*0180*/  NOP ;  /* 0x0000000000007918 */ /* 0x001fe20000000000 */
.L_x_1:
[----:B------:R-:W-:Y:S05]  /*0190*/  BSYNC B0 ;  /* 0x0000000000007941 */ /* 0x000fea0003800000 */
.L_x_0:
[----:B------:R-:W0:Y:S01]  /*01a0*/  SHFL.IDX PT, R2, R0, RZ, 0x1f ;  /* 0x00001fff00027589 */ /* 0x000e2200000e0000 */
[----:B------:R-:W-:Y:S01]  /*01b0*/  UISETP.NE.AND UP0, UPT, UR9, 0x3, UPT ;  /* 0x000000030900788c */ /* 0x000fe2000bf05270 */
[----:B------:R-:W-:Y:S01]  /*01c0*/  ISETP.NE.AND P2, PT, RZ, UR5, PT ;  /* 0x00000005ff007c0c */ /* 0x000fe2000bf45270 */
[----:B------:R-:W-:Y:S02]  /*01d0*/  UIADD3 UR16, UR5, -0x1, URZ ;  /* 0xffffffff05107890 */ /* 0x000fe4000fffe03f */
[----:B------:R-:W-:Y:S02]  /*01e0*/  UISETP.EQ.OR UP0, UPT, UR9, URZ, !UP0 ;  /* 0x0000003f0900728c */ /* 0x000fe4000c702670 */
[----:B------:R-:W-:Y:S02]  /*01f0*/  UISETP.GE.U32.AND UP1, UPT, UR16, 0x2, UPT ;  /* 0x000000021000788c */ /* 0x000fe4000bf26070 */
[----:B------:R-:W-:-:S04]  /*0200*/  UISETP.EQ.AND UP0, UPT, UR5, URZ, UP0 ;  /* 0x0000003f0500728c */ /* 0x000fc80008702270 */
[----:B------:R-:W-:-:S04]  /*0210*/  USEL UR38, URZ, 0x1, !UP0 ;  /* 0x000000013f267887 */ /* 0x000fc8000c000000 */
[----:B------:R-:W-:Y:S01]  /*0220*/  USEL UR38, UR38, 0x2, UP1 ;  /* 0x0000000226267887 */ /* 0x000fe20008800000 */
[----:B0-----:R-:W-:-:S13]  /*0230*/  ISETP.NE.AND P0, PT, R2, RZ, PT ;  /* 0x000000ff0200720c */ /* 0x001fda0003f05270 */
[----:B------:R-:W-:Y:S05]  /*0240*/  @P0 BRA `(.L_x_2) ;  /* 0x0000000000580947 */ /* 0x000fea0003800000 */
[----:B------:R-:W0:Y:S01]  /*0250*/  S2UR UR8, SR_CgaCtaId ;  /* 0x00000000000879c3 */ /* 0x000e220000008800 */
[----:B------:R-:W-:Y:S01]  /*0260*/  UMOV UR4, 0x400 ;  /* 0x0000040000047882 */ /* 0x000fe20000000000 */
[----:B------:R-:W-:Y:S01]  /*0270*/  UMOV UR5, 0x1 ;  /* 0x0000000100057882 */ /* 0x000fe20000000000 */
[----:B------:R-:W-:Y:S01]  /*0280*/  UMOV UR6, 0x4 ;  /* 0x0000000400067882 */ /* 0x000fe20000000000 */
[----:B------:R-:W-:Y:S01]  /*0290*/  ELECT P0, URZ, PT ;  /* 0x00000000003f782f */ /* 0x000fe20003800000 */
[----:B------:R-:W-:-:S04]  /*02a0*/  UIADD3 UR6, -UR6, 0x100000, URZ ;  /* 0x0010000006067890 */ /* 0x000fc8000fffe13f */
[----:B------:R-:W-:Y:S02]  /*02b0*/  USHF.L.U32 UR7, UR6, 0xb, URZ ;  /* 0x0000000b06077899 */ /* 0x000fe4000800063f */
[----:B------:R-:W-:Y:S02]  /*02c0*/  USHF.L.U32 UR6, UR6, 0x1, URZ ;  /* 0x0000000106067899 */ /* 0x000fe4000800063f */
[----:B0-----:R-:W-:Y:S02]  /*02d0*/  ULEA UR8, UR8, UR4, 0x18 ;  /* 0x0000000408087291 */ /* 0x001fe4000f8ec03f */
[----:B------:R-:W-:-:S04]  /*02e0*/  UIADD3 UR4, -UR5, 0x100000, URZ ;  /* 0x0010000005047890 */ /* 0x000fc8000fffe13f */
[----:B------:R-:W-:Y:S02]  /*02f0*/  USHF.L.U32 UR5, UR4, 0xb, URZ ;  /* 0x0000000b04057899 */ /* 0x000fe4000800063f */
[----:B------:R-:W-:Y:S01]  /*0300*/  USHF.L.U32 UR4, UR4, 0x1, URZ ;  /* 0x0000000104047899 */ /* 0x000fe2000800063f */
[----:B------:R-:W0:Y:S11]  /*0310*/  FENCE.VIEW.ASYNC.S ;  /* 0x00000000000073c6 */ /* 0x000e360000000000 */
[----:B0-----:R0:W1:Y:S01]  /*0320*/  SYNCS.EXCH.64 URZ, [UR8], UR4 ;  /* 0x00000004083f75b2 */ /* 0x0010620008000100 */
[----:B------:R0:W2:Y:S01]  /*0330*/  SYNCS.EXCH.64 URZ, [UR8+0x20], UR6 ;  /* 0x00002006083f75b2 */ /* 0x0000a20008000100 */
[----:B------:R0:W3:Y:S01]  /*0340*/  SYNCS.EXCH.64 URZ, [UR8+0x8], UR4 ;  /* 0x00000804083f75b2 */ /* 0x0000e20008000100 */
[----:B------:R0:W4:Y:S01]  /*0350*/  SYNCS.EXCH.64 URZ, [UR8+0x28], UR6 ;  /* 0x00002806083f75b2 */ /* 0x0001220008000100 */
[----:B------:R0:W0:Y:S01]  /*0360*/  SYNCS.EXCH.64 URZ, [UR8+0x10], UR4 ;  /* 0x00001004083f75b2 */ /* 0x0000220008000100 */
[----:B------:R0:W0:Y:S01]  /*0370*/  SYNCS.EXCH.64 URZ, [UR8+0x30], UR6 ;  /* 0x00003006083f75b2 */ /* 0x0000220008000100 */
[----:B------:R0:W0:Y:S01]  /*0380*/  SYNCS.EXCH.64 URZ, [UR8+0x18], UR4 ;  /* 0x00001804083f75b2 */ /* 0x0000220008000100 */
[----:B------:R0:W0:Y:S01]  /*0390*/  SYNCS.EXCH.64 URZ, [UR8+0x38], UR6 ;  /* 0x00003806083f75b2 */ /* 0x0000220008000100 */
[----:B------:R-:W-:Y:S01]  /*03a0*/  NOP ;  /* 0x0000000000007918 */ /* 0x000fe20000000000 */
.L_x_2:
[----:B------:R-:W5:Y:S01]  /*03b0*/  S2UR UR10, SR_CTAID.Y ;  /* 0x00000000000a79c3 */ /* 0x000f620000002600 */
[----:B------:R-:W1:Y:S01]  /*03c0*/  SHFL.IDX PT, R0, R0, RZ, 0x1f ;  /* 0x00001fff00007589 */ /* 0x000e6200000e0000 */
[----:B------:R-:W-:Y:S02]  /*03d0*/  SHF.R.S32.HI R3, RZ, 0x1f, R5 ;  /* 0x0000001fff037819 */ /* 0x000fe40000011405 */
[----:B------:R-:W-:Y:S02]  /*03e0*/  ELECT P0, URZ, PT ;  /* 0x00000000003f782f */ /* 0x000fe40003800000 */
[----:B------:R-:W-:Y:S01]  /*03f0*/  SHF.R.S32.HI R7, RZ, 0x1f, R2 ;  /* 0x0000001fff077819 */ /* 0x000fe20000011402 */
[----:B0-----:R-:W-:Y:S01]  /*0400*/  ULDC UR4, c[0x0][0x154] ;  /* 0x0000550000047ab9 */ /* 0x001fe20000000800 */
[----:B------:R-:W-:Y:S01]  /*0410*/  LEA.HI R3, R3, R5, RZ, 0x7 ;  /* 0x0000000503037211 */ /* 0x000fe200078f38ff */
[----:B------:R-:W-:Y:S01]  /*0420*/  ULDC UR11, c[0x0][0x148] ;  /* 0x00005200000b7ab9 */ /* 0x000fe20000000800 */
[----:B------:R-:W0:Y:S01]  /*0430*/  S2UR UR13, SR_CTAID.X ;  /* 0x00000000000d79c3 */ /* 0x000e220000002500 */
[----:B------:R-:W-:Y:S01]  /*0440*/  LEA.HI R7, R7, R2, RZ, 0x2 ;  /* 0x0000000207077211 */ /* 0x000fe200078f10ff */
[----:B------:R-:W-:Y:S01]  /*0450*/  NOP ;  /* 0x0000000000007918 */ /* 0x000fe20000000000 */
[----:B------:R-:W-:Y:S01]  /*0460*/  LOP3.LUT R3, R3, 0xffffff80, RZ, 0xc0, !PT ;  /* 0xffffff8003037812 */ /* 0x000fe200078ec0ff */
[----:B------:R-:W-:Y:S01]  /*0470*/  NOP ;  /* 0x0000000000007918 */ /* 0x000fe20000000000 */
[----:B------:R-:W-:-:S03]  /*0480*/  LOP3.LUT R7, R7, 0x3ffffffc, RZ, 0xc0, !PT ;  /* 0x3ffffffc07077812 */ /* 0x000fc600078ec0ff */
[----:B------:R-:W-:Y:S02]  /*0490*/  IMAD.IADD R3, R5, 0x1, -R3 ;  /* 0x0000000105037824 */ /* 0x000fe400078e0a03 */
[----:B------:R-:W-:Y:S01]  /*04a0*/  IMAD.IADD R2, R2, 0x1, -R7 ;  /* 0x0000000102027824 */ /* 0x000fe200078e0a07 */
[----:B-----5:R-:W-:Y:S02]  /*04b0*/  I2FP.F32.U32 R4, UR10 ;  /* 0x0000000a00047c45 */ /* 0x020fe40008201000 */
[----:B-1----:R-:W-:Y:S02]  /*04c0*/  ISETP.NE.OR P0, PT, R0, RZ, !P0 ;  /* 0x000000ff0000720c */ /* 0x002fe40004705670 */
[----:B------:R-:W-:Y:S01]  /*04d0*/  SHF.R.S32.HI R0, RZ, 0x1f, R3 ;  /* 0x0000001fff007819 */ /* 0x000fe20000011403 */
[----:B------:R-:W-:Y:S01]  /*04e0*/  FMUL R8, R4, UR4 ;  /* 0x0000000404087c20 */ /* 0x000fe20008400000 */
[----:B------:R-:W-:Y:S01]  /*04f0*/  ULDC UR4, c[0x0][0x150] ;  /* 0x0000540000047ab9 */ /* 0x000fe20000000800 */
[----:B0-----:R-:W-:-:S02]  /*0500*/  I2FP.F32.U32 R4, UR13 ;  /* 0x0000000d00047c45 */ /* 0x001fc40008201000 */
[----:B------:R-:W-:Y:S02]  /*0510*/  LEA.HI R0, R0, R3, RZ, 0x3 ;  /* 0x0000000300007211 */ /* 0x000fe400078f18ff */
[----:B------:R-:W0:Y:S01]  /*0520*/  F2I.U32.TRUNC.NTZ R8, R8 ;  /* 0x0000000800087305 */ /* 0x000e22000020f000 */
[----:B------:R-:W-:Y:S01]  /*0530*/  FMUL R6, R4, UR4 ;  /* 0x0000000404067c20 */ /* 0x000fe20008400000 */
[--C-:B------:R-:W-:Y:S02]  /*0540*/  SHF.R.S32.HI R4, RZ, 0x3, R0.reuse ;  /* 0x00000003ff047819 */ /* 0x100fe40000011400 */
[----:B------:R-:W-:Y:S01]  /*0550*/  VOTEU.ALL UP0, P0 ;  /* 0x00000000003f7886 */ /* 0x000fe20000000000 */
[----:B------:R-:W-:Y:S01]  /*0560*/  SHF.R.S32.HI R5, RZ, 0x1f, R0 ;  /* 0x0000001fff057819 */ /* 0x000fe20000011400 */
[----:B------:R-:W-:Y:S01]  /*0570*/  UMOV UR4, 0x20 ;  /* 0x0000002000047882 */ /* 0x000fe20000000000 */
[----:B------:R-:W1:Y:S01]  /*0580*/  LDC R0, c[0x0][0x140] ;  /* 0x00005000ff007b82 */ /* 0x000e620000000800 */
[----:B------:R-:W5:Y:S01]  /*0590*/  F2I.U32.TRUNC.NTZ R6, R6 ;  /* 0x0000000600067305 */ /* 0x000f62000020f000 */
[----:B------:R-:W-:Y:S01]  /*05a0*/  LEA.HI R5, R5, R4, RZ, 0x2 ;  /* 0x0000000405057211 */ /* 0x000fe200078f10ff */
[----:B------:R-:W-:Y:S01]  /*05b0*/  @!UP0 UMOV UR7, 0x400 ;  /* 0x0000040000078882 */ /* 0x000fe20000000000 */
[----:B------:R-:W-:-:S04]  /*05c0*/  @!UP0 UIADD3 UR4, -UR4, 0x100000, URZ ;  /* 0x0010000004048890 */ /* 0x000fc8000fffe13f */
[----:B------:R-:W-:Y:S02]  /*05d0*/  @!UP0 USHF.L.U32 UR5, UR4, 0xb, URZ ;  /* 0x0000000b04058899 */ /* 0x000fe4000800063f */
[----:B------:R-:W-:Y:S01]  /*05e0*/  @!UP0 USHF.L.U32 UR4, UR4, 0x1, URZ ;  /* 0x0000000104048899 */ /* 0x000fe2000800063f */
[----:B------:R-:W-:Y:S01]  /*05f0*/  LOP3.LUT R5, R5, 0xfffffffc, RZ, 0xc0, !PT ;  /* 0xfffffffc05057812 */ /* 0x000fe200078ec0ff */
[----:B------:R-:W-:Y:S01]  /*0600*/  VOTEU.ALL UP1, P0 ;  /* 0x00000000003f7886 */ /* 0x000fe20000020000 */
[----:B------:R-:W2:Y:S01]  /*0610*/  @!UP0 S2UR UR8, SR_CgaCtaId ;  /* 0x00000000000889c3 */ /* 0x000ea20000008800 */
[----:B0-----:R-:W-:Y:S02]  /*0620*/  R2UR UR12, R8 ;  /* 0x00000000080c72ca */ /* 0x001fe400000e0000 */
[----:B------:R-:W-:Y:S01]  /*0630*/  IMAD.IADD R5, R4, 0x1, -R5 ;  /* 0x0000000104057824 */ /* 0x000fe200078e0a05 */
[----:B-----5:R-:W-:-:S04]  /*0640*/  R2UR UR6, R6 ;  /* 0x00000000060672ca */ /* 0x020fc800000e0000 */
[----:B------:R-:W-:-:S06]  /*0650*/  LEA R2, R2, R5, 0x2 ;  /* 0x0000000502027211 */ /* 0x000fcc00078e10ff */
[----:B------:R-:W-:Y:S01]  /*0660*/  UIADD3 UR12, -UR12, URZ, URZ ;  /* 0x0000003f0c0c7290 */ /* 0x000fe2000fffe13f */
[----:B------:R-:W-:Y:S01]  /*0670*/  IMAD.SHL.U32 R5, R2, 0x4, RZ ;  /* 0x0000000402057824 */ /* 0x000fe200078e00ff */
[----:B-1----:R-:W-:Y:S02]  /*0680*/  ISETP.EQ.U32.AND P3, PT, R0, 0x1, PT ;  /* 0x000000010000780c */ /* 0x002fe40003f62070 */
[----:B------:R-:W-:Y:S02]  /*0690*/  UIMAD UR14, UR11, UR12, UR10 ;  /* 0x0000000c0b0e72a4 */ /* 0x000fe4000f8e020a */
[----:B------:R-:W-:Y:S01]  /*06a0*/  LOP3.LUT R152, R2, 0xc, R5, 0x78, !PT ;  /* 0x0000000c02987812 */ /* 0x000fe200078e7805 */
[----:B------:R-:W-:Y:S02]  /*06b0*/  UIADD3 UR6, -UR6, URZ, URZ ;  /* 0x0000003f06067290 */ /* 0x000fe4000fffe13f */
[----:B--2---:R-:W-:Y:S01]  /*06c0*/  @!UP0 ULEA UR7, UR8, UR7, 0x18 ;  /* 0x0000000708078291 */ /* 0x004fe2000f8ec03f */
[----:B------:R-:W-:Y:S01]  /*06d0*/  ISETP.NE.AND P1, PT, R152, UR14, PT ;  /* 0x0000000e98007c0c */ /* 0x000fe2000bf25270 */
[----:B------:R-:W-:Y:S01]  /*06e0*/  VOTEU.ALL UP0, P0 ;  /* 0x00000000003f7886 */ /* 0x000fe20000000000 */
[----:B------:R-:W-:Y:S01]  /*06f0*/  ULDC UR8, c[0x0][0x144] ;  /* 0x0000510000087ab9 */ /* 0x000fe20000000800 */
[----:B------:R-:W-:Y:S01]  /*0700*/  LOP3.LUT P0, RZ, R3, 0x7, RZ, 0xc0, !PT ;  /* 0x0000000703ff7812 */ /* 0x000fe2000780c0ff */
[----:B------:R-:W-:-:S03]  /*0710*/  UIMAD UR8, UR8, UR6, UR13 ;  /* 0x00000006080872a4 */ /* 0x000fc6000f8e020d */
[----:B------:R-:W-:-:S03]  /*0720*/  ISETP.LT.U32.AND P0, PT, R152, 0x2, !P0 ;  /* 0x000000029800780c */ /* 0x000fc60004701070 */
[----:B------:R-:W-:Y:S01]  /*0730*/  ISETP.EQ.OR P1, PT, RZ, UR8, !P1 ;  /* 0x00000008ff007c0c */ /* 0x000fe2000cf22670 */
[----:B------:R-:W0:Y:S02]  /*0740*/  FENCE.VIEW.ASYNC.S ;  /* 0x00000000000073c6 */ /* 0x000e240000000000 */
[----:B0-----:R0:W1:Y:S01]  /*0750*/  @!UP0 SYNCS.EXCH.64 URZ, [UR7+0x50], UR4 ;  /* 0x00005004073f85b2 */ /* 0x0010620008000100 */
[----:B------:R-:W-:-:S04]  /*0760*/  PLOP3.LUT P0, PT, P0, P1, PT, 0x80, 0x0 ;  /* 0x000000000000781c */ /* 0x000fc80000703070 */
[----:B------:R-:W-:Y:S01]  /*0770*/  P2R R17, PR, RZ, 0x1 ;  /* 0x00000001ff117803 */ /* 0x000fe20000000000 */
[----:B------:R0:W2:Y:S01]  /*0780*/  @!UP1 SYNCS.EXCH.64 URZ, [UR7+0x58], UR4 ;  /* 0x00005804073f95b2 */ /* 0x0000a20008000100 */
[----:B------:R-:W-:Y:S01]  /*0790*/  NOP ;  /* 0x0000000000007918 */ /* 0x000fe20000000000 */
[----:B------:R-:W-:Y:S06]  /*07a0*/  @!P3 BRA `(.L_x_3) ;  /* 0x000000000008b947 */ /* 0x000fec0003800000 */
[----:B-1234-:R-:W-:Y:S01]  /*07b0*/  UCGABAR_ARV ;  /* 0x00000000000079c7 */ /* 0x01efe20008000000 */
[----:B------:R-:W-:Y:S05]  /*07c0*/  BRA `(.L_x_4) ;  /* 0x0000000000047947 */ /* 0x000fea0003800000 */
.L_x_3:
[----:B-1234-:R-:W-:Y:S01]  /*07d0*/  NOP ;  /* 0x0000000000007918 */ /* 0x01efe20000000000 */
.L_x_4:
[----:B0-----:R-:W-:Y:S01]  /*07e0*/  ULDC UR4, c[0x0][0x65c] ;  /* 0x0001970000047ab9 */ /* 0x001fe20000000800 */
[----:B------:R-:W-:Y:S01]  /*07f0*/  UMOV UR5, URZ ;  /* 0x0000003f00057c82 */ /* 0x000fe20008000000 */
[----:B------:R-:W-:-:S03]  /*0800*/  UISETP.NE.AND UP0, UPT, UR4, 0x1, UPT ;  /* 0x000000010400788c */ /* 0x000fc6000bf05270 */
[----:B------:R-:W-:Y:S01]  /*0810*/  UMOV UR4, UR13 ;  /* 0x0000000d00047c82 */ /* 0x000fe20008000000 */
[----:B------:R-:W-:Y:S02]  /*0820*/  UP2UR UR39, UPR, URZ, 0x1 ;  /* 0x000000013f277883 */ /* 0x000fe40008000000 */
[----:B------:R-:W-:Y:S02]  /*0830*/  PLOP3.LUT P0, PT, PT, PT, UP0, 0x80, 0x0 ;  /* 0x000000000000781c */ /* 0x000fe40003f0f008 */
[----:B------:R-:W-:Y:S02]  /*0840*/  PLOP3.LUT P1, PT, PT, PT, UP0, 0x80, 0x0 ;  /* 0x000000000000781c */ /* 0x000fe40003f2f008 */
[----:B------:R-:W-:Y:S01]  /*0850*/  PLOP3.LUT P5, PT, PT, PT, UP0, 0x80, 0x0 ;  /* 0x000000000000781c */ /* 0x000fe20003faf008 */
[----:B------:R-:W-:Y:S01]  /*0860*/  @UP0 ULDC UR14, c[0x0][0x10] ;  /* 0x00000400000e0ab9 */ /* 0x000fe20000000800 */
[----:B------:R-:W-:Y:S01]  /*0870*/  @UP0 UMOV UR6, UR10 ;  /* 0x0000000a00060c82 */ /* 0x000fe20008000000 */
[----:B------:R-:W-:Y:S01]  /*0880*/  @UP0 UMOV UR7, URZ ;  /* 0x0000003f00070c82 */ /* 0x000fe20008000000 */
[----:B------:R-:W-:Y:S01]  /*0890*/  PLOP3.LUT P4, PT, PT, PT, UP0, 0x80, 0x0 ;  /* 0x000000000000781c */ /* 0x000fe20003f8f008 */
[----:B------:R-:W-:-:S03]  /*08a0*/  @UP0 UIMAD.WIDE.U32 UR14, UR13, UR14, UR6 ;  /* 0x0000000e0d0e02a5 */ /* 0x000fc6000f8e0006 */
[----:B------:R-:W-:Y:S01]  /*08b0*/  @!UP0 ULDC UR7, c[0x0][0xc] ;  /* 0x0000030000078ab9 */ /* 0x000fe20000000800 */
[----:B------:R-:W-:Y:S01]  /*08c0*/  @UP0 UMOV UR6, URZ ;  /* 0x0000003f00060c82 */ /* 0x000fe20008000000 */
[----:B------:R-:W-:Y:S01]  /*08d0*/  @!UP0 UIMAD.WIDE.U32 UR4, UR10, UR7, UR4 ;  /* 0x000000070a0482a5 */ /* 0x000fe2000f8e0004 */
[----:B------:R-:W-:Y:S01]  /*08e0*/  IMAD.U32 R2, RZ, RZ, UR14 ;  /* 0x0000000eff027e24 */ /* 0x000fe2000f8e00ff */
[----:B------:R-:W-:Y:S02]  /*08f0*/  @UP0 UIADD3 UR6, UR15, UR6, URZ ;  /* 0x000000060f060290 */ /* 0x000fe4000fffe03f */
[----:B------:R-:W-:Y:S02]  /*0900*/  IMAD.U32 R3, RZ, RZ, UR15 ;  /* 0x0000000fff037e24 */ /* 0x000fe4000f8e00ff */
[----:B------:R-:W-:Y:S02]  /*0910*/  @P0 IMAD.MOV.U32 R7, RZ, RZ, R2 ;  /* 0x000000ffff070224 */ /* 0x000fe400078e0002 */
[----:B------:R-:W-:Y:S01]  /*0920*/  IMAD.U32 R2, RZ, RZ, UR4 ;  /* 0x00000004ff027e24 */ /* 0x000fe2000f8e00ff */
[----:B------:R-:W-:Y:S01]  /*0930*/  @P1 MOV R6, UR6 ;  /* 0x0000000600061c02 */ /* 0x000fe20008000f00 */
[----:B------:R-:W-:-:S02]  /*0940*/  IMAD.U32 R5, RZ, RZ, UR5 ;  /* 0x00000005ff057e24 */ /* 0x000fc4000f8e00ff */
[----:B------:R-:W-:Y:S01]  /*0950*/  IMAD.U32 R3, RZ, RZ, UR5 ;  /* 0x00000005ff037e24 */ /* 0x000fe2000f8e00ff */
[----:B------:R-:W-:Y:S01]  /*0960*/  @!P4 MOV R7, R2 ;  /* 0x000000020007c202 */ /* 0x000fe20000000f00 */
[----:B------:R-:W-:Y:S02]  /*0970*/  @!P5 IMAD.MOV.U32 R6, RZ, RZ, R5 ;  /* 0x000000ffff06d224 */ /* 0x000fe400078e0005 */
[----:B------:R-:W-:-:S03]  /*0980*/  IMAD.U32 R4, RZ, RZ, UR4 ;  /* 0x00000004ff047e24 */ /* 0x000fc6000f8e00ff */
[----:B------:R0:W-:Y:S04]  /*0990*/  STL [R1+0x204], R6 ;  /* 0x0002040601007387 */ /* 0x0001e80000100800 */
[----:B------:R0:W-:Y:S01]  /*09a0*/  STL [R1+0x208], R7 ;  /* 0x0002080701007387 */ /* 0x0001e20000100800 */
[----:B------:R-:W-:Y:S05]  /*09b0*/  @!P3 BRA `(.L_x_5) ;  /* 0x00000000000cb947 */ /* 0x000fea0003800000 */
[----:B------:R-:W-:Y:S01]  /*09c0*/  UCGABAR_WAIT ;  /* 0x0000000000007dc7 */ /* 0x000fe20008000000 */
[----:B------:R-:W-:Y:S01]  /*09d0*/  CCTL.IVALL ;  /* 0x00000000ff00798f */ /* 0x000fe20002000000 */
[----:B------:R-:W-:Y:S05]  /*09e0*/  BRA `(.L_x_6) ;  /* 0x0000000000047947 */ /* 0x000fea0003800000 */
.L_x_5:
[----:B------:R-:W-:Y:S06]  /*09f0*/  BAR.SYNC.DEFER_BLOCKING 0x0 ;  /* 0x0000000000007b1d */ /* 0x000fec0000010000 */
.L_x_6:
[----:B------:R-:W-:Y:S05]  /*0a00*/  @!P2 BRA `(.L_x_7) ;  /* 0x000002100018a947 */ /* 0x000fea0003800000 */
[----:B------:R-:W-:-:S06]  /*0a10*/  UISETP.GT.U32.AND UP0, UPT, UR16, 0x1, UPT ;  /* 0x000000011000788c */ /* 0x000fcc000bf04070 */
[----:B------:R-:W-:-:S13]  /*0a20*/  PLOP3.LUT P0, PT, PT, PT, UP0, 0x80, 0x0 ;  /* 0x000000000000781c */ /* 0x000fda0003f0f008 */
[----:B------:R-:W-:Y:S05]  /*0a30*/  @P0 EXIT ;  /* 0x000000000000094d */ /* 0x000fea0003800000 */
[----:B------:R-:W-:Y:S01]  /*0a40*/  ULDC.64 UR4, c[0x0][0x650] ;  /* 0x0001940000047ab9 */ /* 0x000fe20000000a00 */
[----:B------:R-:W-:Y:S01]  /*0a50*/  UMOV UR40, 0xffffffff ;  /* 0xffffffff00287882 */ /* 0x000fe20000000000 */
[----:B------:R-:W-:Y:S01]  /*0a60*/  ISETP.GE.U32.AND P0, PT, R7, UR4, PT ;  /* 0x0000000407007c0c */ /* 0x000fe2000bf06070 */
[----:B------:R-:W-:Y:S01]  /*0a70*/  UMOV UR41, 0xffffffff ;  /* 0xffffffff00297882 */ /* 0x000fe20000000000 */
[----:B------:R-:W-:Y:S01]  /*0a80*/  UMOV UR42, 0xffffffff ;  /* 0xffffffff002a7882 */ /* 0x000fe20000000000 */
[----:B------:R-:W-:Y:S02]  /*0a90*/  PRMT R0, RZ, 0x7610, R0 ;  /* 0x00007610ff007816 */ /* 0x000fe40000000000 */
[----:B------:R-:W-:-:S13]  /*0aa0*/  ISETP.GE.U32.AND.EX P0, PT, R6, UR5, PT, P0 ;  /* 0x0000000506007c0c */ /* 0x000fda000bf06100 */
[----:B------:R-:W-:Y:S05]  /*0ab0*/  @P0 BRA `(.L_x_8) ;  /* 0x0000000400480947 */ /* 0x000fea0003800000 */
[----:B------:R-:W-:Y:S01]  /*0ac0*/  ULDC.64 UR16, c[0x0][0x628] ;  /* 0x00018a0000107ab9 */ /* 0x000fe20000000a00 */
[C---:B------:R-:W-:Y:S01]  /*0ad0*/  R2UR UR19, R7.reuse ;  /* 0x00000000071372ca */ /* 0x040fe200000e0000 */
[----:B------:R-:W-:Y:S01]  /*0ae0*/  ULDC UR18, c[0x0][0x630] ;  /* 0x00018c0000127ab9 */ /* 0x000fe20000000800 */
[----:B------:R-:W-:Y:S02]  /*0af0*/  ISETP.NE.U32.AND P0, PT, RZ, UR16, PT ;  /* 0x00000010ff007c0c */ /* 0x000fe4000bf05070 */
[----:B------:R-:W-:Y:S02]  /*0b00*/  R2UR UR4, R7 ;  /* 0x00000000070472ca */ /* 0x000fe400000e0000 */
[----:B------:R-:W-:Y:S02]  /*0b10*/  ISETP.NE.AND.EX P0, PT, RZ, UR17, PT, P0 ;  /* 0x00000011ff007c0c */ /* 0x000fe4000bf05300 */
[----:B------:R-:W-:-:S11]  /*0b20*/  R2UR UR5, R6 ;  /* 0x00000000060572ca */ /* 0x000fd600000e0000 */
[----:B------:R-:W-:Y:S05]  /*0b30*/  @!P0 BRA `(.L_x_9) ;  /* 0x0000000000308947 */ /* 0x000fea0003800000 */
[----:B------:R-:W-:Y:S01]  /*0b40*/  R2UR UR4, R7 ;  /* 0x00000000070472ca */ /* 0x000fe200000e0000 */
[----:B------:R-:W-:Y:S01]  /*0b50*/  ULDC UR9, c[0x0][0x634] ;  /* 0x00018d0000097ab9 */ /* 0x000fe20000000800 */
[----:B------:R-:W-:-:S11]  /*0b60*/  R2UR UR13, R6 ;  /* 0x00000000060d72ca */ /* 0x000fd600000e0000 */
[----:B------:R-:W-:-:S04]  /*0b70*/  UIADD3 UR9, UP0, UR4, UR9, URZ ;  /* 0x0000000904097290 */ /* 0x000fc8000ff1e03f */
[----:B------:R-:W-:-:S04]  /*0b80*/  UIADD3.X UR13, URZ, UR13, URZ, UP0, !UPT ;  /* 0x0000000d3f0d7290 */ /* 0x000fc800087fe43f */
[----:B------:R-:W-:-:S04]  /*0b90*/  UIMAD.WIDE.U32 UR4, UR13, UR16, URZ ;  /* 0x000000100d0472a5 */ /* 0x000fc8000f8e003f */
[----:B------:R-:W-:Y:S02]  /*0ba0*/  UIMAD.WIDE.U32 UR6, UP0, UR9, UR17, UR4 ;  /* 0x00000011090672a5 */ /* 0x000fe4000f800004 */
[----:B------:R-:W-:Y:S02]  /*0bb0*/  UIMAD.WIDE.U32 UR4, UR9, UR16, URZ ;  /* 0x00000010090472a5 */ /* 0x000fe4000f8e003f */
[----:B------:R-:W-:Y:S02]  /*0bc0*/  UIADD3.X UR15, URZ, URZ, URZ, UP0, !UPT ;  /* 0x0000003f3f0f7290 */ /* 0x000fe400087fe43f */
[----:B------:R-:W-:Y:S01]  /*0bd0*/  UIADD3 URZ, UP0, UR5, UR6, URZ ;  /* 0x00000006053f7290 */ /* 0x000fe2000ff1e03f */
[----:B------:R-:W-:-:S03]  /*0be0*/  UMOV UR14, UR7 ;  /* 0x00000007000e7c82 */ /* 0x000fc60008000000 */
[----:B------:R-:W-:-:S12]  /*0bf0*/  UIMAD.WIDE.U32.X UR4, UR13, UR17, UR14, UP0 ;  /* 0x000000110d0472a5 */ /* 0x000fd800080e040e */
.L_x_9:
[----:B------:R-:W-:Y:S01]  /*0c00*/  USHF.R.U64 UR42, UR4, UR18, UR5 ;  /* 0x00000012042a7299 */ /* 0x000fe20008001205 */
[----:B------:R-:W-:Y:S01]  /*0c10*/  R2UR UR7, R6 ;  /* 0x00000000060772ca */ /* 0x000fe200000e0000 */
[----:B------:R-:W-:Y:S02]  /*0c20*/  USHF.R.U32.HI UR4, URZ, UR18, UR5 ;  /* 0x000000123f047299 */ /* 0x000fe40008011605 */
[----:B------:R-:W-:Y:S01]  /*0c30*/  UIADD3 UR5, UP0, URZ, -UR42, URZ ;  /* 0x8000002a3f057290 */ /* 0x000fe2000ff1e03f */
[----:B------:R-:W-:Y:S01]  /*0c40*/  ULDC.64 UR14, c[0x0][0x620] ;  /* 0x00018800000e7ab9 */ /* 0x000fe20000000a00 */
[----:B------:R-:W-:Y:S02]  /*0c50*/  UMOV UR6, UR19 ;  /* 0x0000001300067c82 */ /* 0x000fe40008000000 */
[----:B------:R-:W-:Y:S01]  /*0c60*/  UIADD3.X UR4, URZ, ~UR4, URZ, UP0, !UPT ;  /* 0x800000043f047290 */ /* 0x000fe200087fe43f */
[----:B------:R-:W-:Y:S01]  /*0c70*/  ULDC UR9, c[0x0][0x618] ;  /* 0x0001860000097ab9 */ /* 0x000fe20000000800 */
[----:B------:R-:W-:-:S02]  /*0c80*/  UIMAD UR12, UR11, UR12, UR10 ;  /* 0x0000000c0b0c72a4 */ /* 0x000fc4000f8e020a */
[----:B------:R-:W-:Y:S02]  /*0c90*/  UIMAD UR4, UR4, UR14, URZ ;  /* 0x0000000e040472a4 */ /* 0x000fe4000f8e023f */
[----:B------:R-:W-:Y:S02]  /*0ca0*/  UIMAD.WIDE.U32 UR6, UR5, UR14, UR6 ;  /* 0x0000000e050672a5 */ /* 0x000fe4000f8e0006 */
[----:B------:R-:W-:Y:S01]  /*0cb0*/  UIMAD UR4, UR5, UR15, UR4 ;  /* 0x0000000f050472a4 */ /* 0x000fe2000f8e0204 */
[----:B------:R-:W-:Y:S01]  /*0cc0*/  ULDC UR10, c[0x0][0x608] ;  /* 0x00018200000a7ab9 */ /* 0x000fe20000000800 */
[----:B------:R-:W-:Y:S02]  /*0cd0*/  ULDC UR18, c[0x0][0x658] ;  /* 0x0001960000127ab9 */ /* 0x000fe40000000800 */
[----:B------:R-:W-:Y:S01]  /*0ce0*/  UIADD3 UR7, UR7, UR4, URZ ;  /* 0x0000000407077290 */ /* 0x000fe2000fffe03f */
[----:B------:R-:W-:Y:S02]  /*0cf0*/  UMOV UR11, 0xffffffff ;  /* 0xffffffff000b7882 */ /* 0x000fe40000000000 */
[----:B------:R-:W-:Y:S01]  /*0d00*/  ULDC.64 UR4, c[0x0][0x640] ;  /* 0x0001900000047ab9 */ /* 0x000fe20000000a00 */
[----:B------:R-:W-:Y:S01]  /*0d10*/  USHF.R.U64 UR16, UR6, UR9, UR7 ;  /* 0x0000000906107299 */ /* 0x000fe20008001207 */
[----:B------:R-:W-:Y:S01]  /*0d20*/  ISETP.NE.U32.AND P0, PT, RZ, UR4, PT ;  /* 0x00000004ff007c0c */ /* 0x000fe2000bf05070 */
[----:B------:R-:W-:-:S02]  /*0d30*/  USHF.R.U32.HI UR7, URZ, UR9, UR7 ;  /* 0x000000093f077299 */ /* 0x000fc40008011607 */
[----:B------:R-:W-:Y:S01]  /*0d40*/  USHF.L.U32 UR6, UR11, UR18, URZ ;  /* 0x000000120b067299 */ /* 0x000fe2000800063f */
[----:B------:R-:W-:Y:S01]  /*0d50*/  ISETP.NE.AND.EX P0, PT, RZ, UR5, PT, P0 ;  /* 0x00000005ff007c0c */ /* 0x000fe2000bf05300 */
[----:B------:R-:W-:Y:S02]  /*0d60*/  USHF.R.U64 UR22, UR16, UR10, UR7 ;  /* 0x0000000a10167299 */ /* 0x000fe40008001207 */
[----:B------:R-:W-:Y:S02]  /*0d70*/  USHF.R.U32.HI UR7, URZ, UR10, UR7 ;  /* 0x0000000a3f077299 */ /* 0x000fe40008011607 */
[----:B------:R-:W-:Y:S02]  /*0d80*/  UISETP.NE.AND UP1, UPT, UR39, URZ, UPT ;  /* 0x0000003f2700728c */ /* 0x000fe4000bf25270 */
[----:B------:R-:W-:Y:S01]  /*0d90*/  USHF.R.U64 UR23, UR22, UR18, UR7 ;  /* 0x0000001216177299 */ /* 0x000fe20008001207 */
[----:B------:R-:W-:Y:S01]  /*0da0*/  ULDC UR17, c[0x0][0x600] ;  /* 0x0001800000117ab9 */ /* 0x000fe20000000800 */
[----:B------:R-:W-:-:S02]  /*0db0*/  ULOP3.LUT UR13, URZ, UR6, URZ, 0x33, !UPT ;  /* 0x000000063f0d7292 */ /* 0x000fc4000f8e333f */
[----:B------:R-:W-:Y:S02]  /*0dc0*/  UIADD3 UR15, UR17, -0x1, URZ ;  /* 0xffffffff110f7890 */ /* 0x000fe4000fffe03f */
[----:B------:R-:W-:Y:S02]  /*0dd0*/  USEL UR12, UR8, UR12, !UP1 ;  /* 0x0000000c080c7287 */ /* 0x000fe4000c800000 */
[----:B------:R-:W-:Y:S01]  /*0de0*/  USHF.R.U32.HI UR7, URZ, UR18, UR7 ;  /* 0x000000123f077299 */ /* 0x000fe20008011607 */
[----:B------:R-:W-:Y:S01]  /*0df0*/  ULDC UR19, c[0x0][0x648] ;  /* 0x0001920000137ab9 */ /* 0x000fe20000000800 */
[----:B------:R-:W-:Y:S01]  /*0e00*/  ULDC UR20, c[0x0][0x638] ;  /* 0x00018e0000147ab9 */ /* 0x000fe20000000800 */
[----:B------:R-:W-:Y:S01]  /*0e10*/  UMOV UR21, 0x1 ;  /* 0x0000000100157882 */ /* 0x000fe20000000000 */
[----:B------:R-:W-:Y:S01]  /*0e20*/  UMOV UR6, UR23 ;  /* 0x0000001700067c82 */ /* 0x000fe20008000000 */
[----:B------:R-:W-:Y:S07]  /*0e30*/  @!P0 BRA `(.L_x_10) ;  /* 0x0000000000308947 */ /* 0x000fee0003800000 */
[----:B------:R-:W-:Y:S02]  /*0e40*/  ULDC UR10, c[0x0][0x64c] ;  /* 0x00019300000a7ab9 */ /* 0x000fe40000000800 */
        /* <DEDUP_REMOVED lines=8> */
[----:B------:R-:W-:-:S07]  /*0ed0*/  UIMAD.WIDE.U32.X UR4, UR14, UR5, UR10, UP0 ;  /* 0x000000050e0472a5 */ /* 0x000fce00080e040a */
[----:B------:R-:W-:Y:S01]  /*0ee0*/  UMOV UR6, UR4 ;  /* 0x0000000400067c82 */ /* 0x000fe20008000000 */
[----:B------:R-:W-:-:S05]  /*0ef0*/  UMOV UR7, UR5 ;  /* 0x0000000500077c82 */ /* 0x000fca0008000000 */
.L_x_10:
[----:B------:R-:W-:Y:S01]  /*0f00*/  USHF.R.U64 UR5, UR6, UR19, UR7 ;  /* 0x0000001306057299 */ /* 0x000fe20008001207 */
[----:B------:R-:W-:Y:S01]  /*0f10*/  IMAD.MOV.U32 R0, RZ, RZ, 0x1 ;  /* 0x00000001ff007424 */ /* 0x000fe200078e00ff */
[----:B------:R-:W-:Y:S02]  /*0f20*/  USHF.L.U32 UR4, UR21, UR18, URZ ;  /* 0x0000001215047299 */ /* 0x000fe4000800063f */
[----:B------:R-:W-:Y:S02]  /*0f30*/  ULOP3.LUT UR13, UR22, UR13, URZ, 0xc0, !UPT ;  /* 0x0000000d160d7292 */ /* 0x000fe4000f8ec03f */
[----:B------:R-:W-:Y:S02]  /*0f40*/  UIADD3 UR6, -UR5, URZ, URZ ;  /* 0x0000003f05067290 */ /* 0x000fe4000fffe13f */
[----:B------:R-:W-:Y:S02]  /*0f50*/  UIMAD UR13, UR4, UR5, UR13 ;  /* 0x00000005040d72a4 */ /* 0x000fe4000f8e020d */
[----:B------:R-:W-:-:S02]  /*0f60*/  ULOP3.LUT UR15, UR16, UR15, URZ, 0xc0, !UPT ;  /* 0x0000000f100f7292 */ /* 0x000fc4000f8ec03f */
[----:B------:R-:W-:Y:S01]  /*0f70*/  UIMAD UR4, UR6, UR20, UR23 ;  /* 0x00000014060472a4 */ /* 0x000fe2000f8e0217 */
[----:B------:R-:W-:Y:S01]  /*0f80*/  ULDC UR5, c[0x0][0x610] ;  /* 0x0001840000057ab9 */ /* 0x000fe20000000800 */
[----:B------:R-:W-:Y:S02]  /*0f90*/  UISETP.NE.AND UP0, UPT, UR39, URZ, UPT ;  /* 0x0000003f2700728c */ /* 0x000fe4000bf05270 */
[----:B------:R-:W-:Y:S02]  /*0fa0*/  UIMAD UR12, UR13, UR5, UR12 ;  /* 0x000000050d0c72a4 */ /* 0x000fe4000f8e020c */
[----:B------:R-:W-:-:S04]  /*0fb0*/  UIMAD UR4, UR4, UR17, UR15 ;  /* 0x00000011040472a4 */ /* 0x000fc8000f8e020f */
[----:B------:R-:W-:Y:S02]  /*0fc0*/  USEL UR41, UR4, UR12, !UP0 ;  /* 0x0000000c04297287 */ /* 0x000fe4000c000000 */
[----:B------:R-:W-:-:S12]  /*0fd0*/  USEL UR40, UR12, UR4, !UP0 ;  /* 0x000000040c287287 */ /* 0x000fd8000c000000 */
.L_x_8:
[----:B------:R-:W-:-:S08]  /*0fe0*/  NOP ;  /* 0x0000000000007918 */ /* 0x000fd00000000000 */
[----:B------:R-:W1:Y:S02]  /*0ff0*/  USETMAXREG.TRY_ALLOC.CTAPOOL UP0, 0xf0 ;  /* 0x000000f0000079c8 */ /* 0x000e640008000600 */
[----:B-1----:R-:W-:-:S13]  /*1000*/  PLOP3.LUT P0, PT, PT, PT, UP0, 0x80, 0x0 ;  /* 0x000000000000781c */ /* 0x002fda0003f0f008 */
[----:B------:R-:W-:Y:S05]  /*1010*/  @!P0 BRA `(.L_x_8) ;  /* 0xfffffffc00f08947 */ /* 0x000fea000383ffff */
[----:B------:R-:W-:Y:S01]  /*1020*/  ULDC.64 UR4, c[0x0][0x598] ;  /* 0x0001660000047ab9 */ /* 0x000fe20000000a00 */
[----:B------:R-:W-:Y:S01]  /*1030*/  ULDC.64 UR44, c[0x0][0x208] ;  /* 0x00008200002c7ab9 */ /* 0x000fe20000000a00 */
[----:B------:R-:W-:-:S04]  /*1040*/  ISETP.NE.U32.AND P0, PT, RZ, UR4, PT ;  /* 0x00000004ff007c0c */ /* 0x000fc8000bf05070 */
[----:B------:R-:W-:-:S13]  /*1050*/  ISETP.NE.AND.EX P0, PT, RZ, UR5, PT, P0 ;  /* 0x00000005ff007c0c */ /* 0x000fda000bf05300 */
[----:B------:R-:W-:Y:S05]  /*1060*/  @!P0 BRA `(.L_x_11) ;  /* 0x00000000001c8947 */ /* 0x000fea0003800000 */
[----:B------:R-:W1:Y:S02]  /*1070*/  LDC.64 R2, c[0x0][0x598] ;  /* 0x00016600ff027b82 */ /* 0x000e640000000a00 */
[----:B-1----:R-:W2:Y:S02]  /*1080*/  LDG.E.64 R2, desc[UR44][R2.64] ;  /* 0x0000002c02027981 */ /* 0x002ea4000c1e1b00 */
[----:B--2---:R-:W-:-:S04]  /*1090*/  ISETP.NE.U32.AND P0, PT, R2, RZ, PT ;  /* 0x000000ff0200720c */ /* 0x004fc80003f05070 */
[----:B------:R-:W-:-:S13]  /*10a0*/  ISETP.NE.AND.EX P0, PT, R3, RZ, PT, P0 ;  /* 0x000000ff0300720c */ /* 0x000fda0003f05300 */
[----:B------:R-:W-:Y:S05]  /*10b0*/  @!P0 BRA `(.L_x_11) ;  /* 0x0000000000088947 */ /* 0x000fea0003800000 */
[----:B------:R1:W5:Y:S01]  /*10c0*/  LD.E R2, desc[UR44][R2.64] ;  /* 0x0000002c02027980 */ /* 0x000362000c101900 */
[----:B------:R-:W-:Y:S05]  /*10d0*/  BRA `(.L_x_12) ;  /* 0x0000000000247947 */ /* 0x000fea0003800000 */
.L_x_11:
[----:B------:R-:W-:Y:S02]  /*10e0*/  ULDC.64 UR4, c[0x0][0x588] ;  /* 0x0001620000047ab9 */ /* 0x000fe40000000a00 */
[----:B------:R-:W-:-:S04]  /*10f0*/  ISETP.NE.U32.AND P0, PT, RZ, UR4, PT ;  /* 0x00000004ff007c0c */ /* 0x000fc8000bf05070 */
[----:B------:R-:W-:-:S13]  /*1100*/  ISETP.NE.AND.EX P0, PT, RZ, UR5, PT, P0 ;  /* 0x00000005ff007c0c */ /* 0x000fda000bf05300 */
[----:B------:R-:W-:Y:S05]  /*1110*/  @!P0 BRA `(.L_x_13) ;  /* 0x00000000000c8947 */ /* 0x000fea0003800000 */
[----:B------:R-:W1:Y:S02]  /*1120*/  LDC.64 R2, c[0x0][0x588] ;  /* 0x00016200ff027b82 */ /* 0x000e640000000a00 */
[----:B-1----:R2:W5:Y:S01]  /*1130*/  LDG.E R2, desc[UR44][R2.64] ;  /* 0x0000002c02027981 */ /* 0x002562000c1e1900 */
[----:B------:R-:W-:Y:S05]  /*1140*/  BRA `(.L_x_12) ;  /* 0x0000000000087947 */ /* 0x000fea0003800000 */
.L_x_13:
[----:B------:R-:W-:Y:S02]  /*1150*/  ULDC UR4, c[0x0][0x580] ;  /* 0x0001600000047ab9 */ /* 0x000fe40000000800 */
[----:B------:R-:W-:-:S07]  /*1160*/  IMAD.U32 R2, RZ, RZ, UR4 ;  /* 0x00000004ff027e24 */ /* 0x000fce000f8e00ff */
.L_x_12:
[----:B------:R-:W-:Y:S02]  /*1170*/  ULDC.64 UR4, c[0x0][0x5a0] ;  /* 0x0001680000047ab9 */ /* 0x000fe40000000a00 */
[----:B------:R-:W-:-:S04]  /*1180*/  ISETP.NE.U32.AND P0, PT, RZ, UR4, PT ;  /* 0x00000004ff007c0c */ /* 0x000fc8000bf05070 */
[----:B------:R-:W-:-:S13]  /*1190*/  ISETP.NE.AND.EX P0, PT, RZ, UR5, PT, P0 ;  /* 0x00000005ff007c0c */ /* 0x000fda000bf05300 */
[----:B------:R-:W-:Y:S05]  /*11a0*/  @!P0 BRA `(.L_x_14) ;  /* 0x00000000001c8947 */ /* 0x000fea0003800000 */
[----:B------:R-:W3:Y:S02]  /*11b0*/  LDC.64 R4, c[0x0][0x5a0] ;  /* 0x00016800ff047b82 */ /* 0x000ee40000000a00 */
[----:B---3--:R-:W3:Y:S02]  /*11c0*/  LDG.E.64 R4, desc[UR44][R4.64] ;  /* 0x0000002c04047981 */ /* 0x008ee4000c1e1b00 */
[----:B---3--:R-:W-:-:S04]  /*11d0*/  ISETP.NE.U32.AND P0, PT, R4, RZ, PT ;  /* 0x000000ff0400720c */ /* 0x008fc80003f05070 */
[----:B------:R-:W-:-:S13]  /*11e0*/  ISETP.NE.AND.EX P0, PT, R5, RZ, PT, P0 ;  /* 0x000000ff0500720c */ /* 0x000fda0003f05300 */
[----:B------:R-:W-:Y:S05]  /*11f0*/  @!P0 BRA `(.L_x_14) ;  /* 0x0000000000088947 */ /* 0x000fea0003800000 */
[----:B------:R3:W5:Y:S01]  /*1200*/  LD.E R16, desc[UR44][R4.64] ;  /* 0x0000002c04107980 */ /* 0x000762000c101900 */
[----:B------:R-:W-:Y:S05]  /*1210*/  BRA `(.L_x_15) ;  /* 0x0000000000247947 */ /* 0x000fea0003800000 */
.L_x_14:
[----:B------:R-:W-:Y:S02]  /*1220*/  ULDC.64 UR4, c[0x0][0x590] ;  /* 0x0001640000047ab9 */ /* 0x000fe40000000a00 */
[----:B------:R-:W-:-:S04]  /*1230*/  ISETP.NE.U32.AND P0, PT, RZ, UR4, PT ;  /* 0x00000004ff007c0c */ /* 0x000fc8000bf05070 */
[----:B------:R-:W-:-:S13]  /*1240*/  ISETP.NE.AND.EX P0, PT, RZ, UR5, PT, P0 ;  /* 0x00000005ff007c0c */ /* 0x000fda000bf05300 */
[----:B------:R-:W-:Y:S05]  /*1250*/  @!P0 BRA `(.L_x_16) ;  /* 0x00000000000c8947 */ /* 0x000fea0003800000 */
[----:B------:R-:W3:Y:S02]  /*1260*/  LDC.64 R4, c[0x0][0x590] ;  /* 0x00016400ff047b82 */ /* 0x000ee40000000a00 */
[----:B---3--:R4:W5:Y:S01]  /*1270*/  LDG.E R16, desc[UR44][R4.64] ;  /* 0x0000002c04107981 */ /* 0x008962000c1e1900 */
[----:B------:R-:W-:Y:S05]  /*1280*/  BRA `(.L_x_15) ;  /* 0x0000000000087947 */ /* 0x000fea0003800000 */
.L_x_16:
[----:B------:R-:W-:Y:S02]  /*1290*/  ULDC UR4, c[0x0][0x584] ;  /* 0x0001610000047ab9 */ /* 0x000fe40000000800 */
[----:B------:R-:W-:-:S07]  /*12a0*/  IMAD.U32 R16, RZ, RZ, UR4 ;  /* 0x00000004ff107e24 */ /* 0x000fce000f8e00ff */
.L_x_15:
[----:B------:R-:W-:-:S13]  /*12b0*/  LOP3.LUT P0, RZ, R0, 0xff, RZ, 0xc0, !PT ;  /* 0x000000ff00ff7812 */ /* 0x000fda000780c0ff */
[----:B------:R-:W-:Y:S05]  /*12c0*/  @!P0 EXIT ;  /* 0x000000000000894d */ /* 0x000fea0003800000 */
[----:B------:R-:W-:Y:S01]  /*12d0*/  ULDC UR4, c[0x0][0x28c] ;  /* 0x0000a30000047ab9 */ /* 0x000fe20000000800 */
[----:B------:R-:W-:Y:S01]  /*12e0*/  UMOV UR36, URZ ;  /* 0x0000003f00247c82 */ /* 0x000fe20008000000 */
[----:B------:R-:W-:Y:S01]  /*12f0*/  UIADD3 UR4, UR4, 0x3f, URZ ;  /* 0x0000003f04047890 */ /* 0x000fe2000fffe03f */
[----:B------:R-:W-:-:S03]  /*1300*/  UMOV UR37, URZ ;  /* 0x0000003f00257c82 */ /* 0x000fc60008000000 */
[----:B------:R-:W-:-:S04]  /*1310*/  USHF.R.S32.HI UR5, URZ, 0x1f, UR4 ;  /* 0x0000001f3f057899 */ /* 0x000fc80008011404 */
[----:B------:R-:W-:-:S04]  /*1320*/  ULEA.HI UR5, UR5, UR4, URZ, 0x6 ;  /* 0x0000000405057291 */ /* 0x000fc8000f8f303f */
[----:B------:R-:W-:-:S12]  /*1330*/  USHF.R.S32.HI UR43, URZ, 0x6, UR5 ;  /* 0x000000063f2b7899 */ /* 0x000fd80008011405 */
.L_x_544:
[----:B------:R-:W0:Y:S01]  /*1340*/  S2R R0, SR_TID.X ;  /* 0x0000000000007919 */ /* 0x000e220000002100 */
[----:B------:R-:W1:Y:S01]  /*1350*/  S2UR UR7, SR_CgaCtaId ;  /* 0x00000000000779c3 */ /* 0x000e620000008800 */
[----:B------:R-:W-:Y:S02]  /*1360*/  UMOV UR6, 0x400 ;  /* 0x0000040000067882 */ /* 0x000fe40000000000 */
[----:B-1----:R-:W-:Y:S01]  /*1370*/  ULEA UR6, UR7, UR6, 0x18 ;  /* 0x0000000607067291 */ /* 0x002fe2000f8ec03f */
[----:B0-----:R-:W-:-:S04]  /*1380*/  LOP3.LUT R0, R0, 0x80, RZ, 0xc0, !PT ;  /* 0x0000008000007812 */ /* 0x001fc800078ec0ff */
[----:B------:R-:W-:-:S06]  /*1390*/  SHF.R.U32.HI R0, RZ, 0x7, R0 ;  /* 0x00000007ff007819 */ /* 0x000fcc0000011600 */
[----:B------:R-:W0:Y:S02]  /*13a0*/  SHFL.IDX PT, R0, R0, RZ, 0x1f ;  /* 0x00001fff00007589 */ /* 0x000e2400000e0000 */
[----:B0-----:R-:W-:-:S13]  /*13b0*/  R2UR UR4, R0 ;  /* 0x00000000000472ca */ /* 0x001fda00000e0000 */
[----:B------:R-:W-:-:S04]  /*13c0*/  ULEA.HI UR5, UR4, UR4, URZ, 0x1 ;  /* 0x0000000404057291 */ /* 0x000fc8000f8f083f */
[----:B------:R-:W-:-:S04]  /*13d0*/  ULOP3.LUT UR5, UR5, 0x7fffe, URZ, 0xc0, !UPT ;  /* 0x0007fffe05057892 */ /* 0x000fc8000f8ec03f */
[----:B------:R-:W-:-:S03]  /*13e0*/  UIADD3 UR5, UR4, -UR5, URZ ;  /* 0x8000000504057290 */ /* 0x000fc6000fffe03f */
[----:B------:R-:W-:Y:S01]  /*13f0*/  ULDC UR4, c[0x0][0x28c] ;  /* 0x0000a30000047ab9 */ /* 0x000fe20000000800 */
[----:B------:R-:W-:Y:S01]  /*1400*/  ULEA UR5, UR5, UR6, 0xd ;  /* 0x0000000605057291 */ /* 0x000fe2000f8e683f */
[----:B------:R-:W-:-:S03]  /*1410*/  ISETP.LT.AND P0, PT, RZ, UR4, PT ;  /* 0x00000004ff007c0c */ /* 0x000fc6000bf01270 */
[----:B------:R-:W-:-:S04]  /*1420*/  UIADD3 UR5, UR5, 0x100, URZ ;  /* 0x0000010005057890 */ /* 0x000fc8000fffe03f */
[----:B------:R-:W-:-:S04]  /*1430*/  USHF.R.U32.HI UR5, URZ, 0x4, UR5 ;  /* 0x000000043f057899 */ /* 0x000fc80008011605 */
[----:B------:R-:W-:Y:S02]  /*1440*/  ULOP3.LUT UR46, UR5, 0x3fff, URZ, 0xc0, !UPT ;  /* 0x00003fff052e7892 */ /* 0x000fe4000f8ec03f */
[----:B--23--:R-:W-:Y:S10]  /*1450*/  @P0 BRA `(.L_x_17) ;  /* 0x0000000000400947 */ /* 0x00cff40003800000 */
[----:B------:R-:W-:Y:S01]  /*1460*/  MOV R0, 0x0 ;  /* 0x0000000000007802 */ /* 0x000fe20000000f00 */
[----:B------:R-:W-:Y:S01]  /*1470*/  ULDC.64 UR4, c[0x4][0x68] ;  /* 0x01001a0000047ab9 */ /* 0x000fe20000000a00 */
[----:B------:R-:W-:Y:S01]  /*1480*/  ULDC.64 UR6, c[0x4][0x8] ;  /* 0x0100020000067ab9 */ /* 0x000fe20000000a00 */
[----:B---34-:R-:W-:Y:S01]  /*1490*/  MOV R4, UR4 ;  /* 0x0000000400047c02 */ /* 0x018fe20008000f00 */
[----:B------:R0:W1:Y:S01]  /*14a0*/  LDC.64 R14, c[0x4][R0] ;  /* 0x01000000000e7b82 */ /* 0x0000620000000a00 */
[----:B------:R-:W-:Y:S01]  /*14b0*/  IMAD.U32 R5, RZ, RZ, UR5 ;  /* 0x00000005ff057e24 */ /* 0x000fe2000f8e00ff */
[----:B------:R-:W-:Y:S01]  /*14c0*/  ULDC.64 UR4, c[0x4][0x70] ;  /* 0x01001c0000047ab9 */ /* 0x000fe20000000a00 */
[----:B------:R-:W-:Y:S01]  /*14d0*/  IMAD.U32 R10, RZ, RZ, UR6 ;  /* 0x00000006ff0a7e24 */ /* 0x000fe2000f8e00ff */
[----:B------:R-:W-:Y:S01]  /*14e0*/  MOV R11, UR7 ;  /* 0x00000007000b7c02 */ /* 0x000fe20008000f00 */
[----:B------:R-:W-:Y:S02]  /*14f0*/  IMAD.U32 R6, RZ, RZ, UR4 ;  /* 0x00000004ff067e24 */ /* 0x000fe4000f8e00ff */
[----:B------:R-:W-:-:S02]  /*1500*/  IMAD.U32 R7, RZ, RZ, UR5 ;  /* 0x00000005ff077e24 */ /* 0x000fc4000f8e00ff */
[----:B------:R-:W-:Y:S02]  /*1510*/  IMAD.MOV.U32 R8, RZ, RZ, 0x1e1 ;  /* 0x000001e1ff087424 */ /* 0x000fe400078e00ff */
[----:B------:R-:W-:Y:S02]  /*1520*/  IMAD.MOV.U32 R12, RZ, RZ, 0x1 ;  /* 0x00000001ff0c7424 */ /* 0x000fe400078e00ff */
[----:B0-----:R-:W-:-:S07]  /*1530*/  IMAD.MOV.U32 R13, RZ, RZ, RZ ;  /* 0x000000ffff0d7224 */ /* 0x001fce00078e00ff */
[----:B------:R-:W-:-:S07]  /*1540*/  LEPC R20, `(.L_x_17) ;  /* 0x000000001014794e */ /* 0x000fce0000000000 */
[----:B-12--5:R-:W-:Y:S05]  /*1550*/  CALL.ABS.NOINC R14 ;  /* 0x000000000e007343 */ /* 0x026fea0003c00000 */
.L_x_17:
[----:B------:R-:W-:-:S06]  /*1560*/  ULOP3.LUT UR4, UR38, 0x1, URZ, 0xfc, !UPT ;  /* 0x0000000126047892 */ /* 0x000fcc000f8efc3f */
[----:B------:R-:W-:-:S04]  /*1570*/  MOV R0, UR4 ;  /* 0x0000000400007c02 */ /* 0x000fc80008000f00 */
[----:B------:R-:W-:-:S13]  /*1580*/  ISETP.NE.AND P0, PT, R0, 0x3, PT ;  /* 0x000000030000780c */ /* 0x000fda0003f05270 */
[----:B------:R-:W-:Y:S05]  /*1590*/  @!P0 BRA `(.L_x_18) ;  /* 0x0000000000048947 */ /* 0x000fea0003800000 */
[----:B------:R-:W-:Y:S01]  /*15a0*/  BPT.TRAP 0x1 ;  /* 0x000000040000795c */ /* 0x000fe20000300000 */
.L_x_18:
[----:B------:R-:W0:Y:S01]  /*15b0*/  S2UR UR5, SR_CgaCtaId ;  /* 0x00000000000579c3 */ /* 0x000e220000008800 */
[----:B------:R-:W-:Y:S01]  /*15c0*/  UMOV UR4, 0x400 ;  /* 0x0000040000047882 */ /* 0x000fe20000000000 */
[----:B---34-:R-:W-:Y:S02]  /*15d0*/  IMAD.U32 R5, RZ, RZ, UR37 ;  /* 0x00000025ff057e24 */ /* 0x018fe4000f8e00ff */
[----:B--2---:R-:W-:-:S05]  /*15e0*/  IMAD.U32 R3, RZ, RZ, UR36 ;  /* 0x00000024ff037e24 */ /* 0x004fca000f8e00ff */
[----:B------:R-:W-:Y:S01]  /*15f0*/  SHF.L.U32 R3, R3, 0x1f, RZ ;  /* 0x0000001f03037819 */ /* 0x000fe200000006ff */
[----:B0-----:R-:W-:-:S06]  /*1600*/  ULEA UR4, UR5, UR4, 0x18 ;  /* 0x0000000405047291 */ /* 0x001fcc000f8ec03f */
[----:B------:R-:W-:-:S05]  /*1610*/  IMAD.U32 R0, RZ, RZ, UR4 ;  /* 0x00000004ff007e24 */ /* 0x000fca000f8e00ff */
[----:B------:R-:W-:-:S04]  /*1620*/  LEA R4, R5, R0, 0x3 ;  /* 0x0000000005047211 */ /* 0x000fc800078e18ff */
[----:B------:R0:W1:Y:S01]  /*1630*/  SYNCS.PHASECHK.TRANS64.TRYWAIT P1, [R4+URZ], R3 ;  /* 0x00000003040075a7 */ /* 0x000062000802017f */
[----:B------:R-:W-:Y:S05]  /*1640*/  @!P0 BRA `(.L_x_19) ;  /* 0x0000000000048947 */ /* 0x000fea0003800000 */
[----:B------:R-:W-:Y:S01]  /*1650*/  BPT.TRAP 0x1 ;  /* 0x000000040000795c */ /* 0x000fe20000300000 */
.L_x_19:
[----:B-1----:R-:W-:Y:S05]  /*1660*/  @P1 BRA `(.L_x_20) ;  /* 0x0000000000081947 */ /* 0x002fea0003800000 */
[----:B------:R-:W1:Y:S02]  /*1670*/  SYNCS.PHASECHK.TRANS64.TRYWAIT P1, [R4+URZ], R3 ;  /* 0x00000003040075a7 */ /* 0x000e64000802017f */
[----:B-1----:R-:W-:Y:S05]  /*1680*/  @!P1 BRA `(.L_x_21) ;  /* 0x0000021800f49947 */ /* 0x002fea0003800000 */
.L_x_20:
[----:B------:R-:W-:-:S04]  /*1690*/  UISETP.LT.AND UP0, UPT, UR43, 0x1, UPT ;  /* 0x000000012b00788c */ /* 0x000fc8000bf01270 */
[----:B------:R-:W-:-:S06]  /*16a0*/  USEL UR4, UR43, 0x1, UP0 ;  /* 0x000000012b047887 */ /* 0x000fcc0008000000 */
[----:B01----:R-:W-:Y:S01]  /*16b0*/  IMAD.U32 R3, RZ, RZ, UR4 ;  /* 0x00000004ff037e24 */ /* 0x003fe2000f8e00ff */
[----:B------:R-:W-:Y:S05]  /*16c0*/  WARPSYNC.ALL ;  /* 0x0000000000007948 */ /* 0x000fea0003800000 */
[----:B------:R-:W-:-:S04]  /*16d0*/  IADD3 R3, -R3, UR43, RZ ;  /* 0x0000002b03037c10 */ /* 0x000fc8000fffe1ff */
[----:B------:R-:W-:Y:S02]  /*16e0*/  ISETP.GE.AND P1, PT, R3, 0x1, PT ;  /* 0x000000010300780c */ /* 0x000fe40003f26270 */
[----:B------:R-:W-:Y:S01]  /*16f0*/  R2UR UR4, R0 ;  /* 0x00000000000472ca */ /* 0x000fe200000e0000 */
[----:B------:R-:W-:Y:S01]  /*1700*/  WARPGROUP.ARRIVE ;  /* 0x00000000000079c5 */ /* 0x000fe20000000000 */
[----:B------:R-:W-:Y:S01]  /*1710*/  UMOV UR9, 0x40000040 ;  /* 0x4000004000097882 */ /* 0x000fe20000000000 */
[----:B------:R-:W-:Y:S01]  /*1720*/  UMOV UR11, 0x40000040 ;  /* 0x40000040000b7882 */ /* 0x000fe20000000000 */
[----:B------:R-:W-:Y:S01]  /*1730*/  STL [R1+0x2d0], R17 ;  /* 0x0002d01101007387 */ /* 0x000fe20000100800 */
[----:B------:R-:W-:Y:S01]  /*1740*/  UMOV UR15, UR11 ;  /* 0x0000000b000f7c82 */ /* 0x000fe20008000000 */
[----:B------:R-:W-:Y:S02]  /*1750*/  UMOV UR13, 0x40000040 ;  /* 0x40000040000d7882 */ /* 0x000fe40000000000 */
[----:B-----5:R0:W-:Y:S04]  /*1760*/  STL [R1+0x2cc], R16 ;  /* 0x0002cc1001007387 */ /* 0x0201e80000100800 */
[----:B------:R1:W-:Y:S01]  /*1770*/  STL [R1+0x2c8], R3 ;  /* 0x0002c80301007387 */ /* 0x0003e20000100800 */
[----:B------:R-:W-:-:S03]  /*1780*/  UIADD3 UR4, UR4, 0x40100, URZ ;  /* 0x0004010004047890 */ /* 0x000fc6000fffe03f */
[----:B------:R2:W-:Y:S01]  /*1790*/  STL [R1+0x2c4], R2 ;  /* 0x0002c40201007387 */ /* 0x0005e20000100800 */
[----:B------:R-:W-:-:S03]  /*17a0*/  USHF.R.U32.HI UR4, URZ, 0x4, UR4 ;  /* 0x000000043f047899 */ /* 0x000fc60008011604 */
[----:B------:R3:W-:Y:S01]  /*17b0*/  STL [R1+0x2d4], R0 ;  /* 0x0002d40001007387 */ /* 0x0007e20000100800 */
[----:B------:R-:W-:Y:S02]  /*17c0*/  ULOP3.LUT UR5, UR4, 0x3fff, URZ, 0xc0, !UPT ;  /* 0x00003fff04057892 */ /* 0x000fe4000f8ec03f */
[----:B------:R-:W-:Y:S02]  /*17d0*/  ULOP3.LUT UR4, UR46, 0x10000, URZ, 0xfc, !UPT ;  /* 0x000100002e047892 */ /* 0x000fe4000f8efc3f */
[----:B------:R-:W-:Y:S02]  /*17e0*/  ULOP3.LUT UR5, UR5, 0x10000, URZ, 0xfc, !UPT ;  /* 0x0001000005057892 */ /* 0x000fe4000f8efc3f */
[----:B------:R-:W-:Y:S02]  /*17f0*/  ULEA UR8, UR37, UR4, 0xc ;  /* 0x0000000425087291 */ /* 0x000fe4000f8e603f */
[----:B------:R-:W-:Y:S02]  /*1800*/  ULEA UR6, UR37, UR5, 0xc ;  /* 0x0000000525067291 */ /* 0x000fe4000f8e603f */
[----:B------:R-:W-:-:S05]  /*1810*/  UIADD3 UR12, UR8, 0x400, URZ ;  /* 0x00000400080c7890 */ /* 0x000fca000fffe03f */
[----:B------:R-:W-:Y:S02]  /*1820*/  UMOV UR10, UR6 ;  /* 0x00000006000a7c82 */ /* 0x000fe40008000000 */
[----:B------:R-:W-:Y:S01]  /*1830*/  HGMMA.64x256x8.F32.TF32 R24, gdesc[UR8], RZ, !UPT, gsb0 ;  /* 0x07e00000081879f0 */ /* 0x000fe2000c0028ff */
[----:B------:R-:W-:Y:S02]  /*1840*/  UMOV UR14, UR10 ;  /* 0x0000000a000e7c82 */ /* 0x000fe40008000000 */
[----:B------:R-:W-:Y:S02]  /*1850*/  WARPGROUP.DEPBAR.LE gsb0, 0x0 ;  /* 0x00008000000079c5 */ /* 0x000fe40000010000 */
[----:B------:R-:W-:Y:S01]  /*1860*/  STL.64 [R1], R24 ;  /* 0x0000001801007387 */ /* 0x000fe20000100a00 */
[----:B------:R-:W-:Y:S01]  /*1870*/  IMAD.MOV.U32 R235, RZ, RZ, R46 ;  /* 0x000000ffffeb7224 */ /* 0x000fe200078e002e */
[----:B------:R-:W-:Y:S01]  /*1880*/  MOV R233, R48 ;  /* 0x0000003000e97202 */ /* 0x000fe20000000f00 */
[----:B------:R-:W-:Y:S01]  /*1890*/  IMAD.MOV.U32 R234, RZ, RZ, R47 ;  /* 0x000000ffffea7224 */ /* 0x000fe200078e002f */
[----:B------:R-:W-:Y:S01]  /*18a0*/  STL.64 [R1+0x8], R26 ;  /* 0x0000081a01007387 */ /* 0x000fe20000100a00 */
        /* <DEDUP_REMOVED lines=59> */
[----:B0-----:R-:W-:Y:S01]  /*1c60*/  MOV R16, R136 ;  /* 0x0000008800107202 */ /* 0x001fe20000000f00 */
[----:B------:R-:W-:Y:S01]  /*1c70*/  IMAD.MOV.U32 R173, RZ, RZ, R89 ;  /* 0x000000ffffad7224 */ /* 0x000fe200078e0059 */
[----:B------:R-:W-:Y:S01]  /*1c80*/  MOV R12, R140 ;  /* 0x0000008c000c7202 */ /* 0x000fe20000000f00 */
[----:B------:R-:W-:Y:S01]  /*1c90*/  IMAD.MOV.U32 R174, RZ, RZ, R90 ;  /* 0x000000ffffae7224 */ /* 0x000fe200078e005a */
[----:B------:R-:W-:Y:S01]  /*1ca0*/  MOV R8, R144 ;  /* 0x0000009000087202 */ /* 0x000fe20000000f00 */
[----:B------:R-:W-:Y:S01]  /*1cb0*/  IMAD.MOV.U32 R175, RZ, RZ, R91 ;  /* 0x000000ffffaf7224 */ /* 0x000fe200078e005b */
[----:B------:R-:W-:Y:S01]  /*1cc0*/  MOV R4, R148 ;  /* 0x0000009400047202 */ /* 0x000fe20000000f00 */
[----:B------:R-:W-:Y:S01]  /*1cd0*/  IMAD.MOV.U32 R177, RZ, RZ, R93 ;  /* 0x000000ffffb17224 */ /* 0x000fe200078e005d */
[----:B------:R0:W-:Y:S01]  /*1ce0*/  STL.64 [R1+0x50], R44 ;  /* 0x0000502c01007387 */ /* 0x0001e20000100a00 */
[----:B------:R-:W-:-:S02]  /*1cf0*/  IMAD.MOV.U32 R178, RZ, RZ, R94 ;  /* 0x000000ffffb27224 */ /* 0x000fc400078e005e */
[----:B------:R-:W-:Y:S01]  /*1d00*/  IMAD.MOV.U32 R179, RZ, RZ, R95 ;  /* 0x000000ffffb37224 */ /* 0x000fe200078e005f */
[----:B------:R-:W-:Y:S01]  /*1d10*/  STL [R1+0xaf8], R152 ;  /* 0x000af89801007387 */ /* 0x000fe20000100800 */
[----:B------:R-:W-:Y:S02]  /*1d20*/  IMAD.MOV.U32 R181, RZ, RZ, R97 ;  /* 0x000000ffffb57224 */ /* 0x000fe400078e0061 */
[----:B------:R-:W-:Y:S02]  /*1d30*/  IMAD.MOV.U32 R182, RZ, RZ, R98 ;  /* 0x000000ffffb67224 */ /* 0x000fe400078e0062 */
[----:B------:R-:W-:Y:S02]  /*1d40*/  IMAD.MOV.U32 R183, RZ, RZ, R99 ;  /* 0x000000ffffb77224 */ /* 0x000fe400078e0063 */
[----:B------:R-:W-:Y:S02]  /*1d50*/  IMAD.MOV.U32 R185, RZ, RZ, R101 ;  /* 0x000000ffffb97224 */ /* 0x000fe400078e0065 */
[----:B------:R-:W-:-:S02]  /*1d60*/  IMAD.MOV.U32 R186, RZ, RZ, R102 ;  /* 0x000000ffffba7224 */ /* 0x000fc400078e0066 */
[----:B------:R-:W-:Y:S02]  /*1d70*/  IMAD.MOV.U32 R187, RZ, RZ, R103 ;  /* 0x000000ffffbb7224 */ /* 0x000fe400078e0067 */
        /* <DEDUP_REMOVED lines=33> */
[----:B-1----:R-:W-:Y:S02]  /*1f90*/  IMAD.MOV.U32 R3, RZ, RZ, R149 ;  /* 0x000000ffff037224 */ /* 0x002fe400078e0095 */
[----:B--2---:R-:W-:-:S02]  /*1fa0*/  IMAD.MOV.U32 R2, RZ, RZ, R150 ;  /* 0x000000ffff027224 */ /* 0x004fc400078e0096 */
[----:B---3--:R-:W-:Y:S02]  /*1fb0*/  IMAD.MOV.U32 R0, RZ, RZ, R151 ;  /* 0x000000ffff007224 */ /* 0x008fe400078e0097 */
[----:B0-----:R-:W-:-:S06]  /*1fc0*/  WARPGROUP.ARRIVE ;  /* 0x00000000000079c5 */ /* 0x001fcc0000000000 */
[----:B------:R-:W-:Y:S03]  /*1fd0*/  HGMMA.64x256x8.F32.TF32 R24, gdesc[UR12], RZ, !UPT, gsb0 ;  /* 0x07e000000c1879f0 */ /* 0x000fe6000c0028ff */
[----:B------:R-:W-:Y:S02]  /*1fe0*/  WARPGROUP.DEPBAR.LE gsb0, 0x0 ;  /* 0x00008000000079c5 */ /* 0x000fe40000010000 */
[----:B------:R-:W-:Y:S04]  /*1ff0*/  STL.64 [R1+0xaf0], R150 ;  /* 0x000af09601007387 */ /* 0x000fe80000100a00 */
        /* <DEDUP_REMOVED lines=20> */
[----:B------:R0:W-:Y:S04]  /*2140*/  STL.64 [R1+0xa48], R108 ;  /* 0x000a486c01007387 */ /* 0x0001e80000100a00 */
[----:B0-----:R-:W2:Y:S04]  /*2150*/  LDL.LU R108, [R1] ;  /* 0x00000000016c7983 */ /* 0x001ea80000300800 */
[----:B------:R-:W2:Y:S04]  /*2160*/  LDL.LU R109, [R1+0x4] ;  /* 0x00000400016d7983 */ /* 0x000ea80000300800 */
        /* <DEDUP_REMOVED lines=19> */
[----:B------:R-:W2:Y:S01]  /*22a0*/  LDL.LU R129, [R1+0x54] ;  /* 0x0000540001817983 */ /* 0x000ea20000300800 */
        /* <DEDUP_REMOVED lines=18> */
[----:B------:R-:W-:Y:S01]  /*23d0*/  UIADD3 UR12, UR8, 0x2, URZ ;  /* 0x00000002080c7890 */ /* 0x000fe2000fffe03f */
[----:B------:R-:W-:Y:S01]  /*23e0*/  IMAD.MOV.U32 R143, RZ, RZ, R222 ;  /* 0x000000ffff8f7224 */ /* 0x000fe200078e00de */
[----:B------:R-:W-:Y:S01]  /*23f0*/  MOV R222, R14 ;  /* 0x0000000e00de7202 */ /* 0x000fe20000000f00 */
[----:B------:R-:W-:Y:S01]  /*2400*/  IMAD.MOV.U32 R144, RZ, RZ, R221 ;  /* 0x000000ffff907224 */ /* 0x000fe200078e00dd */
[----:B------:R-:W-:Y:S01]  /*2410*/  UIADD3 UR14, UR6, 0x2, URZ ;  /* 0x00000002060e7890 */ /* 0x000fe2000fffe03f */
[----:B------:R-:W-:Y:S01]  /*2420*/  IMAD.MOV.U32 R145, RZ, RZ, R220 ;  /* 0x000000ffff917224 */ /* 0x000fe200078e00dc */
[----:B------:R-:W-:Y:S01]  /*2430*/  UMOV UR13, 0x40000040 ;  /* 0x40000040000d7882 */ /* 0x000fe20000000000 */
[----:B------:R-:W-:Y:S01]  /*2440*/  IMAD.MOV.U32 R147, RZ, RZ, R218 ;  /* 0x000000ffff937224 */ /* 0x000fe200078e00da */
[----:B------:R-:W-:Y:S01]  /*2450*/  MOV R218, R18 ;  /* 0x0000001200da7202 */ /* 0x000fe20000000f00 */
[----:B------:R-:W-:Y:S01]  /*2460*/  IMAD.MOV.U32 R148, RZ, RZ, R217 ;  /* 0x000000ffff947224 */ /* 0x000fe200078e00d9 */
[----:B------:R-:W-:Y:S01]  /*2470*/  UMOV UR15, 0x40000040 ;  /* 0x40000040000f7882 */ /* 0x000fe20000000000 */
[----:B------:R-:W-:-:S02]  /*2480*/  IMAD.MOV.U32 R149, RZ, RZ, R216 ;  /* 0x000000ffff957224 */ /* 0x000fc400078e00d8 */
[----:B------:R-:W-:Y:S01]  /*2490*/  IMAD.MOV.U32 R151, RZ, RZ, R214 ;  /* 0x000000ffff977224 */ /* 0x000fe200078e00d6 */
[----:B------:R-:W-:Y:S01]  /*24a0*/  MOV R214, R22 ;  /* 0x0000001600d67202 */ /* 0x000fe20000000f00 */
        /* <DEDUP_REMOVED lines=17> */
[----:B------:R-:W-:-:S06]  /*25c0*/  IMAD.MOV.U32 R235, RZ, RZ, R0 ;  /* 0x000000ffffeb7224 */ /* 0x000fcc00078e0000 */
[----:B--2---:R-:W-:-:S06]  /*25d0*/  WARPGROUP.ARRIVE ;  /* 0x00000000000079c5 */ /* 0x004fcc0000000000 */
[----:B------:R-:W-:Y:S03]  /*25e0*/  HGMMA.64x256x8.F32.TF32 R108, gdesc[UR12], R108, gsb0 ;  /* 0x07e000000c6c79f0 */ /* 0x000fe6000800286c */
[----:B------:R-:W-:Y:S02]  /*25f0*/  WARPGROUP.DEPBAR.LE gsb0, 0x0 ;  /* 0x00008000000079c5 */ /* 0x000fe40000010000 */
[----:B------:R-:W-:Y:S04]  /*2600*/  STL.64 [R1], R108 ;  /* 0x0000006c01007387 */ /* 0x000fe80000100a00 */
        /* <DEDUP_REMOVED lines=63> */
[----:B0-----:R-:W2:Y:S04]  /*2a00*/  LDL.LU R152, [R1+0xaf8] ;  /* 0x000af80001987983 */ /* 0x001ea80000300800 */
[----:B------:R-:W3:Y:S04]  /*2a10*/  LDL.LU.64 R150, [R1+0xaf0] ;  /* 0x000af00001967983 */ /* 0x000ee80000300a00 */
        /* <DEDUP_REMOVED lines=20> */
[----:B------:R-:W3:Y:S01]  /*2b60*/  LDL.LU.64 R108, [R1+0xa48] ;  /* 0x000a4800016c7983 */ /* 0x000ee20000300a00 */
[----:B------:R-:W-:Y:S01]  /*2b70*/  UIADD3 UR12, UR8, 0x402, URZ ;  /* 0x00000402080c7890 */ /* 0x000fe2000fffe03f */
[----:B------:R-:W-:Y:S01]  /*2b80*/  UMOV UR13, 0x40000040 ;  /* 0x40000040000d7882 */ /* 0x000fe20000000000 */
[----:B---3--:R-:W-:-:S07]  /*2b90*/  WARPGROUP.ARRIVE ;  /* 0x00000000000079c5 */ /* 0x008fce0000000000 */
[----:B------:R-:W-:Y:S03]  /*2ba0*/  HGMMA.64x256x8.F32.TF32 R24, gdesc[UR12], R24, gsb0 ;  /* 0x07e000000c1879f0 */ /* 0x000fe60008002818 */
        /* <DEDUP_REMOVED lines=65> */
[----:B0-----:R-:W3:Y:S04]  /*2fc0*/  LDL.LU.64 R24, [R1] ;  /* 0x0000000001187983 */ /* 0x001ee80000300a00 */
        /* <DEDUP_REMOVED lines=63> */
[----:B------:R-:W-:-:S02]  /*33c0*/  UIADD3 UR12, UR8, 0x4, URZ ;  /* 0x00000004080c7890 */ /* 0x000fc4000fffe03f */
[----:B------:R-:W-:Y:S01]  /*33d0*/  UIADD3 UR14, UR6, 0x4, URZ ;  /* 0x00000004060e7890 */ /* 0x000fe2000fffe03f */
[----:B------:R-:W-:Y:S01]  /*33e0*/  UMOV UR13, 0x40000040 ;  /* 0x40000040000d7882 */ /* 0x000fe20000000000 */
[----:B------:R-:W-:Y:S01]  /*33f0*/  UMOV UR15, 0x40000040 ;  /* 0x40000040000f7882 */ /* 0x000fe20000000000 */
[----:B---3--:R-:W-:-:S06]  /*3400*/  WARPGROUP.ARRIVE ;  /* 0x00000000000079c5 */ /* 0x008fcc0000000000 */
[----:B------:R-:W-:Y:S03]  /*3410*/  HGMMA.64x256x8.F32.TF32 R24, gdesc[UR12], R24, gsb0 ;  /* 0x07e000000c1879f0 */ /* 0x000fe60008002818 */
        /* <DEDUP_REMOVED lines=41> */
[----:B------:R0:W-:Y:S01]  /*36b0*/  STL.64 [R1+0x50], R44 ;  /* 0x0000502c01007387 */ /* 0x0001e20000100a00 */
[----:B------:R-:W-:Y:S01]  /*36c0*/  IMAD.MOV.U32 R209, RZ, RZ, R125 ;  /* 0x000000ffffd17224 */ /* 0x000fe200078e007d */
[----:B------:R-:W-:Y:S01]  /*36d0*/  MOV R192, R108 ;  /* 0x0000006c00c07202 */ /* 0x000fe20000000f00 */
[----:B------:R-:W-:Y:S01]  /*36e0*/  IMAD.MOV.U32 R206, RZ, RZ, R122 ;  /* 0x000000ffffce7224 */ /* 0x000fe200078e007a */
[----:B------:R-:W3:Y:S01]  /*36f0*/  LDL.LU.64 R150, [R1+0xa40] ;  /* 0x000a400001967983 */ /* 0x000ee20000300a00 */
        /* <DEDUP_REMOVED lines=60> */
[----:B------:R-:W-:-:S02]  /*3ac0*/  IMAD.MOV.U32 R167, RZ, RZ, R83 ;  /* 0x000000ffffa77224 */ /* 0x000fc400078e0053 */
[----:B------:R-:W-:Y:S01]  /*3ad0*/  IMAD.MOV.U32 R165, RZ, RZ, R81 ;  /* 0x000000ffffa57224 */ /* 0x000fe200078e0051 */
[----:B------:R-:W3:Y:S01]  /*3ae0*/  LDL.LU.64 R118, [R1+0x9c0] ;  /* 0x0009c00001767983 */ /* 0x000ee20000300a00 */
[----:B------:R-:W-:Y:S02]  /*3af0*/  IMAD.MOV.U32 R162, RZ, RZ, R78 ;  /* 0x000000ffffa27224 */ /* 0x000fe400078e004e */
[----:B------:R-:W-:Y:S01]  /*3b00*/  IMAD.MOV.U32 R163, RZ, RZ, R79 ;  /* 0x000000ffffa37224 */ /* 0x000fe200078e004f */
[----:B------:R-:W3:Y:S01]  /*3b10*/  LDL.LU.64 R116, [R1+0x9b8] ;  /* 0x0009b80001747983 */ /* 0x000ee20000300a00 */
[----:B------:R-:W-:Y:S02]  /*3b20*/  IMAD.MOV.U32 R161, RZ, RZ, R77 ;  /* 0x000000ffffa17224 */ /* 0x000fe400078e004d */
        /* <DEDUP_REMOVED lines=58> */
[----:B0-----:R-:W3:Y:S04]  /*3ed0*/  LDL.LU.64 R44, [R1+0x898] ;  /* 0x00089800012c7983 */ /* 0x001ee80000300a00 */
        /* <DEDUP_REMOVED lines=11> */
[----:B------:R-:W-:-:S02]  /*3f90*/  UMOV UR13, 0x40000040 ;  /* 0x40000040000d7882 */ /* 0x000fc40000000000 */
[----:B--2---:R-:W-:Y:S01]  /*3fa0*/  STL [R1+0x840], R152 ;  /* 0x0008409801007387 */ /* 0x004fe20000100800 */
[----:B---3--:R-:W-:-:S06]  /*3fb0*/  WARPGROUP.ARRIVE ;  /* 0x00000000000079c5 */ /* 0x008fcc0000000000 */
        /* <DEDUP_REMOVED lines=63> */
[----:B------:R-:W-:-:S02]  /*43b0*/  IMAD.MOV.U32 R141, RZ, RZ, R224 ;  /* 0x000000ffff8d7224 */ /* 0x000fc400078e00e0 */
[----:B------:R-:W-:Y:S01]  /*43c0*/  IMAD.MOV.U32 R143, RZ, RZ, R222 ;  /* 0x000000ffff8f7224 */ /* 0x000fe200078e00de */
[----:B------:R-:W-:Y:S01]  /*43d0*/  MOV R222, R14 ;  /* 0x0000000e00de7202 */ /* 0x000fe20000000f00 */
[----:B------:R-:W-:Y:S02]  /*43e0*/  IMAD.MOV.U32 R144, RZ, RZ, R221 ;  /* 0x000000ffff907224 */ /* 0x000fe400078e00dd */
[----:B------:R-:W-:Y:S02]  /*43f0*/  IMAD.MOV.U32 R145, RZ, RZ, R220 ;  /* 0x000000ffff917224 */ /* 0x000fe400078e00dc */
[----:B------:R-:W-:Y:S01]  /*4400*/  IMAD.MOV.U32 R147, RZ, RZ, R218 ;  /* 0x000000ffff937224 */ /* 0x000fe200078e00da */
[----:B------:R-:W-:Y:S01]  /*4410*/  MOV R218, R18 ;  /* 0x0000001200da7202 */ /* 0x000fe20000000f00 */
[----:B------:R-:W-:Y:S02]  /*4420*/  IMAD.MOV.U32 R148, RZ, RZ, R217 ;  /* 0x000000ffff947224 */ /* 0x000fe400078e00d9 */
        /* <DEDUP_REMOVED lines=20> */
[----:B------:R-:W-:Y:S01]  /*4570*/  IMAD.MOV.U32 R235, RZ, RZ, R0 ;  /* 0x000000ffffeb7224 */ /* 0x000fe200078e0000 */
[----:B------:R-:W-:Y:S02]  /*4580*/  UIADD3 UR12, UR8, 0x6, URZ ;  /* 0x00000006080c7890 */ /* 0x000fe4000fffe03f */
[----:B------:R-:W-:Y:S01]  /*4590*/  UIADD3 UR14, UR6, 0x6, URZ ;  /* 0x00000006060e7890 */ /* 0x000fe2000fffe03f */
[----:B------:R-:W-:Y:S01]  /*45a0*/  UMOV UR13, 0x40000040 ;  /* 0x40000040000d7882 */ /* 0x000fe20000000000 */
[----:B------:R-:W-:Y:S01]  /*45b0*/  UMOV UR15, 0x40000040 ;  /* 0x40000040000f7882 */ /* 0x000fe20000000000 */
        /* <DEDUP_REMOVED lines=236> */
[----:B------:R-:W-:Y:S01]  /*5480*/  STL.64 [R1+0x30], R36 ;  /* 0x0000302401007387 */ /* 0x000fe20000100a00 */
[----:B------:R-:W-:-:S03]  /*5490*/  IMAD.MOV.U32 R2, RZ, RZ, R150 ;  /* 0x000000ffff027224 */ /* 0x000fc600078e0096 */
[----:B------:R-:W-:Y:S01]  /*54a0*/  STL.64 [R1+0x38], R38 ;  /* 0x0000382601007387 */ /* 0x000fe20000100a00 */
[----:B------:R-:W-:-:S03]  /*54b0*/  IMAD.MOV.U32 R0, RZ, RZ, R151 ;  /* 0x000000ffff007224 */ /* 0x000fc600078e0097 */
[----:B------:R-:W-:Y:S01]  /*54c0*/  STL.64 [R1+0x40], R40 ;  /* 0x0000402801007387 */ /* 0x000fe20000100a00 */
[----:B------:R-:W-:Y:S01]  /*54d0*/  MOV R4, R148 ;  /* 0x0000009400047202 */ /* 0x000fe20000000f00 */
[----:B------:R-:W-:Y:S02]  /*54e0*/  IMAD.MOV.U32 R3, RZ, RZ, R149 ;  /* 0x000000ffff037224 */ /* 0x000fe400078e0095 */
[----:B------:R-:W-:Y:S01]  /*54f0*/  STL.64 [R1+0x48], R42 ;  /* 0x0000482a01007387 */ /* 0x000fe20000100a00 */
[----:B------:R-:W-:-:S03]  /*5500*/  IMAD.MOV.U32 R6, RZ, RZ, R146 ;  /* 0x000000ffff067224 */ /* 0x000fc600078e0092 */
[----:B------:R0:W-:Y:S01]  /*5510*/  STL.64 [R1+0x50], R44 ;  /* 0x0000502c01007387 */ /* 0x0001e20000100a00 */
[----:B------:R-:W-:Y:S01]  /*5520*/  IMAD.MOV.U32 R5, RZ, RZ, R147 ;  /* 0x000000ffff057224 */ /* 0x000fe200078e0093 */
[----:B------:R-:W-:Y:S02]  /*5530*/  MOV R8, R144 ;  /* 0x0000009000087202 */ /* 0x000fe40000000f00 */
[----:B------:R-:W3:Y:S01]  /*5540*/  LDL.LU.64 R150, [R1+0x788] ;  /* 0x0007880001967983 */ /* 0x000ee20000300a00 */
[----:B------:R-:W-:-:S03]  /*5550*/  IMAD.MOV.U32 R7, RZ, RZ, R145 ;  /* 0x000000ffff077224 */ /* 0x000fc600078e0091 */
[----:B------:R-:W3:Y:S01]  /*5560*/  LDL.LU.64 R148, [R1+0x780] ;  /* 0x0007800001947983 */ /* 0x000ee20000300a00 */
[----:B------:R-:W-:Y:S01]  /*5570*/  IMAD.MOV.U32 R10, RZ, RZ, R142 ;  /* 0x000000ffff0a7224 */ /* 0x000fe200078e008e */
[----:B------:R-:W-:Y:S01]  /*5580*/  MOV R12, R140 ;  /* 0x0000008c000c7202 */ /* 0x000fe20000000f00 */
[----:B------:R-:W-:Y:S01]  /*5590*/  IMAD.MOV.U32 R9, RZ, RZ, R143 ;  /* 0x000000ffff097224 */ /* 0x000fe200078e008f */
        /* <DEDUP_REMOVED lines=141> */
[----:B------:R-:W-:Y:S02]  /*5e70*/  IMAD.MOV.U32 R235, RZ, RZ, R46 ;  /* 0x000000ffffeb7224 */ /* 0x000fe400078e002e */
[----:B------:R-:W-:Y:S01]  /*5e80*/  IMAD.MOV.U32 R234, RZ, RZ, R47 ;  /* 0x000000ffffea7224 */ /* 0x000fe200078e002f */
        /* <DEDUP_REMOVED lines=597> */
[----:B------:R-:W-:Y:S01]  /*83e0*/  UIADD3 UR12, UR8, 0x806, URZ ;  /* 0x00000806080c7890 */ /* 0x000fe2000fffe03f */
[----:B------:R-:W-:Y:S01]  /*83f0*/  IMAD.MOV.U32 R149, RZ, RZ, R221 ;  /* 0x000000ffff957224 */ /* 0x000fe200078e00dd */
[----:B------:R-:W-:Y:S01]  /*8400*/  UIADD3 UR14, UR6, 0x806, URZ ;  /* 0x00000806060e7890 */ /* 0x000fe2000fffe03f */
[----:B------:R-:W-:Y:S01]  /*8410*/  IMAD.MOV.U32 R151, RZ, RZ, R219 ;  /* 0x000000ffff977224 */ /* 0x000fe200078e00db */
[----:B------:R-:W-:Y:S01]  /*8420*/  MOV R219, R22 ;  /* 0x0000001600db7202 */ /* 0x000fe20000000f00 */
[----:B------:R-:W-:Y:S01]  /*8430*/  IMAD.MOV.U32 R131, RZ, RZ, R17 ;  /* 0x000000ffff837224 */ /* 0x000fe200078e0011 */
[----:B------:R-:W-:Y:S01]  /*8440*/  UMOV UR13, 0x40000040 ;  /* 0x40000040000d7882 */ /* 0x000fe20000000000 */
[----:B------:R-:W-:Y:S01]  /*8450*/  IMAD.MOV.U32 R132, RZ, RZ, R16 ;  /* 0x000000ffff847224 */ /* 0x000fe200078e0010 */
[----:B------:R-:W-:Y:S01]  /*8460*/  UMOV UR15, 0x40000040 ;  /* 0x40000040000f7882 */ /* 0x000fe20000000000 */
[----:B------:R-:W-:Y:S01]  /*8470*/  IMAD.MOV.U32 R133, RZ, RZ, R3 ;  /* 0x000000ffff857224 */ /* 0x000fe200078e0003 */
[----:B------:R0:W5:Y:S01]  /*8480*/  LDL.LU R0, [R1+0x2d4] ;  /* 0x0002d40001007983 */ /* 0x0001620000300800 */
[----:B------:R-:W-:-:S02]  /*8490*/  IMAD.MOV.U32 R218, RZ, RZ, R23 ;  /* 0x000000ffffda7224 */ /* 0x000fc400078e0017 */
[----:B------:R-:W-:Y:S01]  /*84a0*/  IMAD.MOV.U32 R220, RZ, RZ, R21 ;  /* 0x000000ffffdc7224 */ /* 0x000fe200078e0015 */
[----:B------:R0:W5:Y:S01]  /*84b0*/  LDL.LU R17, [R1+0x2d0] ;  /* 0x0002d00001117983 */ /* 0x0001620000300800 */
[----:B------:R-:W-:Y:S02]  /*84c0*/  IMAD.MOV.U32 R221, RZ, RZ, R20 ;  /* 0x000000ffffdd7224 */ /* 0x000fe400078e0014 */
[----:B------:R-:W-:Y:S01]  /*84d0*/  IMAD.MOV.U32 R222, RZ, RZ, R19 ;  /* 0x000000ffffde7224 */ /* 0x000fe200078e0013 */
[----:B------:R0:W5:Y:S01]  /*84e0*/  LDL.LU R16, [R1+0x2cc] ;  /* 0x0002cc0001107983 */ /* 0x0001620000300800 */
[----:B------:R-:W-:Y:S02]  /*84f0*/  IMAD.MOV.U32 R224, RZ, RZ, R15 ;  /* 0x000000ffffe07224 */ /* 0x000fe400078e000f */
[----:B------:R-:W-:Y:S01]  /*8500*/  IMAD.MOV.U32 R225, RZ, RZ, R14 ;  /* 0x000000ffffe17224 */ /* 0x000fe200078e000e */
[----:B------:R0:W5:Y:S01]  /*8510*/  LDL.LU R3, [R1+0x2c8] ;  /* 0x0002c80001037983 */ /* 0x0001620000300800 */
[----:B------:R-:W-:-:S02]  /*8520*/  IMAD.MOV.U32 R226, RZ, RZ, R13 ;  /* 0x000000ffffe27224 */ /* 0x000fc400078e000d */
[----:B------:R-:W-:Y:S01]  /*8530*/  IMAD.MOV.U32 R228, RZ, RZ, R11 ;  /* 0x000000ffffe47224 */ /* 0x000fe200078e000b */
[----:B------:R0:W5:Y:S01]  /*8540*/  LDL.LU R2, [R1+0x2c4] ;  /* 0x0002c40001027983 */ /* 0x0001620000300800 */
[----:B------:R-:W-:Y:S02]  /*8550*/  IMAD.MOV.U32 R229, RZ, RZ, R10 ;  /* 0x000000ffffe57224 */ /* 0x000fe400078e000a */
[----:B------:R-:W-:Y:S02]  /*8560*/  IMAD.MOV.U32 R230, RZ, RZ, R9 ;  /* 0x000000ffffe67224 */ /* 0x000fe400078e0009 */
[----:B------:R-:W-:Y:S02]  /*8570*/  IMAD.MOV.U32 R232, RZ, RZ, R7 ;  /* 0x000000ffffe87224 */ /* 0x000fe400078e0007 */
[----:B------:R-:W-:Y:S02]  /*8580*/  IMAD.MOV.U32 R233, RZ, RZ, R6 ;  /* 0x000000ffffe97224 */ /* 0x000fe400078e0006 */
        /* <DEDUP_REMOVED lines=68> */
[----:B-1----:R0:W5:Y:S04]  /*89d0*/  LDL.LU R152, [R1+0x2c0] ;  /* 0x0002c00001987983 */ /* 0x0021680000300800 */
[----:B------:R-:W2:Y:S04]  /*89e0*/  LDL.LU.64 R150, [R1+0x2b8] ;  /* 0x0002b80001967983 */ /* 0x000ea80000300a00 */
        /* <DEDUP_REMOVED lines=20> */
[----:B------:R-:W2:Y:S01]  /*8b30*/  LDL.LU.64 R108, [R1+0x210] ;  /* 0x00021000016c7983 */ /* 0x000ea20000300a00 */
[----:B------:R-:W-:Y:S01]  /*8b40*/  UIADD3 UR12, UR8, 0xc06, URZ ;  /* 0x00000c06080c7890 */ /* 0x000fe2000fffe03f */
[----:B------:R-:W-:Y:S01]  /*8b50*/  UMOV UR13, 0x40000040 ;  /* 0x40000040000d7882 */ /* 0x000fe20000000000 */
[----:B--2---:R-:W-:-:S07]  /*8b60*/  WARPGROUP.ARRIVE ;  /* 0x00000000000079c5 */ /* 0x004fce0000000000 */
[----:B------:R-:W-:Y:S03]  /*8b70*/  HGMMA.64x256x8.F32.TF32 R24, gdesc[UR12], R24, gsb0 ;  /* 0x07e000000c1879f0 */ /* 0x000fe60008002818 */
[----:B------:R-:W-:Y:S02]  /*8b80*/  WARPGROUP.DEPBAR.LE gsb0, 0x0 ;  /* 0x00008000000079c5 */ /* 0x000fe40000010000 */
[----:B0-----:R-:W-:Y:S05]  /*8b90*/  @!P1 BRA `(.L_x_22) ;  /* 0x0000008000c89947 */ /* 0x001fea0003800000 */
[----:B------:R-:W-:Y:S01]  /*8ba0*/  UIADD3 UR6, UR37, 0x1, URZ ;  /* 0x0000000125067890 */ /* 0x000fe2000fffe03f */
[----:B-----5:R-:W-:Y:S01]  /*8bb0*/  R2UR UR9, R3 ;  /* 0x00000000030972ca */ /* 0x020fe200000e0000 */
[----:B------:R-:W-:Y:S02]  /*8bc0*/  UMOV UR8, UR37 ;  /* 0x0000002500087c82 */ /* 0x000fe40008000000 */
[----:B------:R-:W-:-:S04]  /*8bd0*/  UISETP.NE.AND UP0, UPT, UR6, 0x4, UPT ;  /* 0x000000040600788c */ /* 0x000fc8000bf05270 */
[----:B------:R-:W-:Y:S02]  /*8be0*/  USEL UR7, URZ, 0x1, UP0 ;  /* 0x000000013f077887 */ /* 0x000fe40008000000 */
[----:B------:R-:W-:Y:S02]  /*8bf0*/  USEL UR6, UR6, URZ, UP0 ;  /* 0x0000003f06067287 */ /* 0x000fe40008000000 */
[----:B------:R-:W-:-:S12]  /*8c00*/  ULOP3.LUT UR7, UR36, UR7, URZ, 0x3c, !UPT ;  /* 0x0000000724077292 */ /* 0x000fd8000f8e3c3f */
.L_x_29:
[----:B------:R-:W-:Y:S05]  /*8c10*/  @!P0 BRA `(.L_x_23) ;  /* 0x0000000000048947 */ /* 0x000fea0003800000 */
[----:B------:R-:W-:Y:S01]  /*8c20*/  BPT.TRAP 0x1 ;  /* 0x000000040000795c */ /* 0x000fe20000300000 */
.L_x_23:
[----:B------:R-:W0:Y:S01]  /*8c30*/  S2UR UR11, SR_CgaCtaId ;  /* 0x00000000000b79c3 */ /* 0x000e220000008800 */
[----:B------:R-:W-:Y:S01]  /*8c40*/  UMOV UR10, 0x400 ;  /* 0x00000400000a7882 */ /* 0x000fe20000000000 */
[----:B------:R-:W-:Y:S02]  /*8c50*/  IMAD.U32 R3, RZ, RZ, UR6 ;  /* 0x00000006ff037e24 */ /* 0x000fe4000f8e00ff */
[----:B------:R-:W-:-:S05]  /*8c60*/  IMAD.U32 R4, RZ, RZ, UR7 ;  /* 0x00000007ff047e24 */ /* 0x000fca000f8e00ff */
[----:B------:R-:W-:Y:S01]  /*8c70*/  SHF.L.U32 R4, R4, 0x1f, RZ ;  /* 0x0000001f04047819 */ /* 0x000fe200000006ff */
[----:B0-----:R-:W-:-:S06]  /*8c80*/  ULEA UR10, UR11, UR10, 0x18 ;  /* 0x0000000a0b0a7291 */ /* 0x001fcc000f8ec03f */
[----:B------:R-:W-:-:S05]  /*8c90*/  IMAD.U32 R0, RZ, RZ, UR10 ;  /* 0x0000000aff007e24 */ /* 0x000fca000f8e00ff */
[----:B------:R-:W-:-:S04]  /*8ca0*/  LEA R3, R3, R0, 0x3 ;  /* 0x0000000003037211 */ /* 0x000fc800078e18ff */
[----:B------:R0:W1:Y:S01]  /*8cb0*/  SYNCS.PHASECHK.TRANS64.TRYWAIT P1, [R3+URZ], R4 ;  /* 0x00000004030075a7 */ /* 0x000062000802017f */
[----:B------:R-:W-:Y:S05]  /*8cc0*/  @!P0 BRA `(.L_x_24) ;  /* 0x0000000000048947 */ /* 0x000fea0003800000 */
[----:B------:R-:W-:Y:S01]  /*8cd0*/  BPT.TRAP 0x1 ;  /* 0x000000040000795c */ /* 0x000fe20000300000 */
.L_x_24:
[----:B-1----:R-:W-:Y:S05]  /*8ce0*/  @P1 BRA `(.L_x_25) ;  /* 0x0000000000081947 */ /* 0x002fea0003800000 */
[----:B------:R-:W1:Y:S02]  /*8cf0*/  SYNCS.PHASECHK.TRANS64.TRYWAIT P1, [R3+URZ], R4 ;  /* 0x00000004030075a7 */ /* 0x000e64000802017f */
[----:B-1----:R-:W-:Y:S05]  /*8d00*/  @!P1 BRA `(.L_x_26) ;  /* 0x000001a400689947 */ /* 0x002fea0003800000 */
.L_x_25:
        /* <DEDUP_REMOVED lines=64> */
[----:B--2---:R-:W2:Y:S04]  /*9110*/  LDL.LU.64 R24, [R1] ;  /* 0x0000000001187983 */ /* 0x004ea80000300a00 */
        /* <DEDUP_REMOVED lines=63> */
[----:B------:R-:W-:-:S02]  /*9510*/  ULEA UR10, UR6, UR4, 0xc ;  /* 0x00000004060a7291 */ /* 0x000fc4000f8e603f */
[----:B------:R-:W-:Y:S01]  /*9520*/  ULEA UR11, UR6, UR5, 0xc ;  /* 0x00000005060b7291 */ /* 0x000fe2000f8e603f */
[----:B------:R-:W-:Y:S01]  /*9530*/  STL [R1+0x2d0], R17 ;  /* 0x0002d01101007387 */ /* 0x000fe20000100800 */
[----:B------:R-:W-:Y:S01]  /*9540*/  UMOV UR13, 0x40000040 ;  /* 0x40000040000d7882 */ /* 0x000fe20000000000 */
[----:B------:R-:W-:Y:S02]  /*9550*/  UMOV UR15, 0x40000040 ;  /* 0x40000040000f7882 */ /* 0x000fe40000000000 */
[----:B------:R-:W-:Y:S01]  /*9560*/  UMOV UR12, UR10 ;  /* 0x0000000a000c7c82 */ /* 0x000fe20008000000 */
[----:B------:R-:W-:Y:S01]  /*9570*/  STL [R1+0x2cc], R16 ;  /* 0x0002cc1001007387 */ /* 0x000fe20000100800 */
[----:B------:R-:W-:-:S03]  /*9580*/  UMOV UR14, UR11 ;  /* 0x0000000b000e7c82 */ /* 0x000fc60008000000 */
[----:B------:R3:W-:Y:S04]  /*9590*/  STL [R1+0x2c8], R2 ;  /* 0x0002c80201007387 */ /* 0x0007e80000100800 */
[----:B------:R4:W-:Y:S01]  /*95a0*/  STL [R1+0x2c4], R0 ;  /* 0x0002c40001007387 */ /* 0x0009e20000100800 */
[----:B--2---:R-:W-:-:S06]  /*95b0*/  WARPGROUP.ARRIVE ;  /* 0x00000000000079c5 */ /* 0x004fcc0000000000 */
[----:B------:R-:W-:Y:S03]  /*95c0*/  HGMMA.64x256x8.F32.TF32 R24, gdesc[UR12], R24, gsb0 ;  /* 0x07e000000c1879f0 */ /* 0x000fe60008002818 */
[----:B------:R-:W-:Y:S02]  /*95d0*/  WARPGROUP.DEPBAR.LE gsb0, 0x0 ;  /* 0x00008000000079c5 */ /* 0x000fe40000010000 */
[----:B------:R-:W-:Y:S01]  /*95e0*/  STL.64 [R1], R24 ;  /* 0x0000001801007387 */ /* 0x000fe20000100a00 */
[----:B---3--:R-:W-:Y:S01]  /*95f0*/  IMAD.MOV.U32 R2, RZ, RZ, R150 ;  /* 0x000000ffff027224 */ /* 0x008fe200078e0096 */
[----:B01----:R-:W-:Y:S01]  /*9600*/  MOV R3, R149 ;  /* 0x0000009500037202 */ /* 0x003fe20000000f00 */
[----:B----4-:R-:W-:Y:S01]  /*9610*/  IMAD.MOV.U32 R0, RZ, RZ, R151 ;  /* 0x000000ffff007224 */ /* 0x010fe200078e0097 */
        /* <DEDUP_REMOVED lines=40> */
[----:B------:R-:W2:Y:S01]  /*98a0*/  LDL.LU.64 R150, [R1+0xcf8] ;  /* 0x000cf80001967983 */ /* 0x000ea20000300a00 */
        /* <DEDUP_REMOVED lines=60> */
[----:B------:R-:W-:-:S02]  /*9c70*/  IMAD.MOV.U32 R167, RZ, RZ, R83 ;  /* 0x000000ffffa77224 */ /* 0x000fc400078e0053 */
[----:B------:R-:W-:Y:S01]  /*9c80*/  IMAD.MOV.U32 R164, RZ, RZ, R80 ;  /* 0x000000ffffa47224 */ /* 0x000fe200078e0050 */
[----:B------:R-:W2:Y:S01]  /*9c90*/  LDL.LU.64 R118, [R1+0xc78] ;  /* 0x000c780001767983 */ /* 0x000ea20000300a00 */
[----:B------:R-:W-:Y:S02]  /*9ca0*/  IMAD.MOV.U32 R162, RZ, RZ, R78 ;  /* 0x000000ffffa27224 */ /* 0x000fe400078e004e */
[----:B------:R-:W-:Y:S01]  /*9cb0*/  IMAD.MOV.U32 R163, RZ, RZ, R79 ;  /* 0x000000ffffa37224 */ /* 0x000fe200078e004f */
[----:B------:R-:W2:Y:S01]  /*9cc0*/  LDL.LU.64 R116, [R1+0xc70] ;  /* 0x000c700001747983 */ /* 0x000ea20000300a00 */
[----:B------:R-:W-:Y:S02]  /*9cd0*/  IMAD.MOV.U32 R160, RZ, RZ, R76 ;  /* 0x000000ffffa07224 */ /* 0x000fe400078e004c */
        /* <DEDUP_REMOVED lines=58> */
[----:B0-----:R-:W2:Y:S04]  /*a080*/  LDL.LU.64 R44, [R1+0xb50] ;  /* 0x000b5000012c7983 */ /* 0x001ea80000300a00 */
        /* <DEDUP_REMOVED lines=11> */
[----:B------:R-:W-:-:S02]  /*a140*/  UMOV UR13, 0x40000040 ;  /* 0x40000040000d7882 */ /* 0x000fc40000000000 */
[----:B------:R-:W-:Y:S01]  /*a150*/  STL [R1+0xaf8], R152 ;  /* 0x000af89801007387 */ /* 0x000fe20000100800 */
[----:B--2---:R-:W-:-:S06]  /*a160*/  WARPGROUP.ARRIVE ;  /* 0x00000000000079c5 */ /* 0x004fcc0000000000 */
        /* <DEDUP_REMOVED lines=67> */
[----:B------:R-:W-:Y:S02]  /*a5a0*/  IMAD.MOV.U32 R145, RZ, RZ, R220 ;  /* 0x000000ffff917224 */ /* 0x000fe400078e00dc */
[----:B------:R-:W-:Y:S01]  /*a5b0*/  IMAD.MOV.U32 R146, RZ, RZ, R219 ;  /* 0x000000ffff927224 */ /* 0x000fe200078e00db */
[----:B------:R-:W-:Y:S01]  /*a5c0*/  MOV R219, R17 ;  /* 0x0000001100db7202 */ /* 0x000fe20000000f00 */
[----:B------:R-:W-:Y:S02]  /*a5d0*/  IMAD.MOV.U32 R148, RZ, RZ, R217 ;  /* 0x000000ffff947224 */ /* 0x000fe400078e00d9 */
[----:B------:R-:W-:Y:S02]  /*a5e0*/  IMAD.MOV.U32 R149, RZ, RZ, R216 ;  /* 0x000000ffff957224 */ /* 0x000fe400078e00d8 */
[----:B------:R-:W-:Y:S01]  /*a5f0*/  IMAD.MOV.U32 R150, RZ, RZ, R215 ;  /* 0x000000ffff967224 */ /* 0x000fe200078e00d7 */
[----:B------:R-:W-:Y:S01]  /*a600*/  MOV R215, R21 ;  /* 0x0000001500d77202 */ /* 0x000fe20000000f00 */
        /* <DEDUP_REMOVED lines=263> */
[----:B------:R-:W-:Y:S01]  /*b680*/  IMAD.MOV.U32 R4, RZ, RZ, R148 ;  /* 0x000000ffff047224 */ /* 0x000fe200078e0094 */
[----:B------:R-:W-:Y:S02]  /*b690*/  MOV R3, R149 ;  /* 0x0000009500037202 */ /* 0x000fe40000000f00 */
        /* <DEDUP_REMOVED lines=1267> */
[----:B------:R-:W-:Y:S01]  /*105d0*/  UIADD3 UR12, UR10, 0x806, URZ ;  /* 0x000008060a0c7890 */ /* 0x000fe2000fffe03f */
[----:B------:R-:W-:Y:S01]  /*105e0*/  IMAD.MOV.U32 R133, RZ, RZ, R0 ;  /* 0x000000ffff857224 */ /* 0x000fe200078e0000 */
[----:B------:R-:W-:Y:S01]  /*105f0*/  UIADD3 UR14, UR11, 0x806, URZ ;  /* 0x000008060b0e7890 */ /* 0x000fe2000fffe03f */
        /* <DEDUP_REMOVED lines=116> */
[----:B------:R-:W-:Y:S01]  /*10d40*/  BPT.TRAP 0x1 ;  /* 0x000000040000795c */ /* 0x000fe20000300000 */
.L_x_27:
[----:B-----5:R-:W-:Y:S01]  /*10d50*/  ISETP.NE.AND P1, PT, R17, RZ, PT ;  /* 0x000000ff1100720c */ /* 0x020fe20003f25270 */
[----:B------:R-:W-:Y:S01]  /*10d60*/  IMAD.U32 R3, RZ, RZ, UR8 ;  /* 0x00000008ff037e24 */ /* 0x000fe2000f8e00ff */
[----:B------:R-:W-:-:S11]  /*10d70*/  UISETP.GT.U32.AND UP0, UPT, UR38, 0x1, UPT ;  /* 0x000000012600788c */ /* 0x000fd6000bf04070 */
[----:B------:R-:W-:-:S04]  /*10d80*/  @P1 IMAD R3, R3, 0x8, R0 ;  /* 0x0000000803031824 */ /* 0x000fc800078e0200 */
[----:B------:R-:W-:-:S05]  /*10d90*/  @P1 VIADD R3, R3, 0x20 ;  /* 0x0000002003031836 */ /* 0x000fca0000000000 */
[----:B------:R-:W-:-:S04]  /*10da0*/  @P1 PRMT R3, R152, 0x654, R3 ;  /* 0x0000065498031816 */ /* 0x000fc80000000003 */
[----:B------:R0:W-:Y:S01]  /*10db0*/  @P1 SYNCS.ARRIVE.TRANS64.RED.A1T0 RZ, [R3+URZ], RZ ;  /* 0x000000ff03ff19a7 */ /* 0x0001e2000810043f */
[----:B------:R-:W-:-:S13]  /*10dc0*/  PLOP3.LUT P1, PT, PT, PT, UP0, 0x80, 0x0 ;  /* 0x000000000000781c */ /* 0x000fda0003f2f008 */
[----:B0-----:R-:W-:Y:S05]  /*10dd0*/  @P1 BRA `(.L_x_28) ;  /* 0x0000000000041947 */ /* 0x001fea0003800000 */
[----:B------:R-:W-:Y:S01]  /*10de0*/  BPT.TRAP 0x1 ;  /* 0x000000040000795c */ /* 0x000fe20000300000 */
.L_x_28:
[----:B------:R-:W-:Y:S02]  /*10df0*/  UISETP.GT.AND UP2, UPT, UR9, 0x1, UPT ;  /* 0x000000010900788c */ /* 0x000fe4000bf44270 */
[----:B------:R-:W-:Y:S02]  /*10e00*/  UIADD3 UR6, UR6, 0x1, URZ ;  /* 0x0000000106067890 */ /* 0x000fe4000fffe03f */
[----:B------:R-:W-:Y:S02]  /*10e10*/  UIADD3 UR8, UR8, 0x1, URZ ;  /* 0x0000000108087890 */ /* 0x000fe4000fffe03f */
[----:B------:R-:W-:Y:S01]  /*10e20*/  PLOP3.LUT P1, PT, PT, PT, UP2, 0x80, 0x0 ;  /* 0x000000000000781c */ /* 0x000fe20003f2f028 */
[----:B------:R-:W-:Y:S02]  /*10e30*/  UISETP.NE.AND UP0, UPT, UR6, 0x4, UPT ;  /* 0x000000040600788c */ /* 0x000fe4000bf05270 */
[----:B------:R-:W-:Y:S02]  /*10e40*/  UIADD3 UR10, UR9, -0x1, URZ ;  /* 0xffffffff090a7890 */ /* 0x000fe4000fffe03f */
[----:B------:R-:W-:-:S02]  /*10e50*/  USEL UR9, URZ, 0x1, UP0 ;  /* 0x000000013f097887 */ /* 0x000fc40008000000 */
[----:B------:R-:W-:Y:S02]  /*10e60*/  UISETP.NE.AND UP1, UPT, UR8, 0x4, UPT ;  /* 0x000000040800788c */ /* 0x000fe4000bf25270 */
[----:B------:R-:W-:Y:S02]  /*10e70*/  ULOP3.LUT UR7, UR7, UR9, URZ, 0x3c, !UPT ;  /* 0x0000000907077292 */ /* 0x000fe4000f8e3c3f */
[----:B------:R-:W-:Y:S02]  /*10e80*/  USEL UR6, UR6, URZ, UP0 ;  /* 0x0000003f06067287 */ /* 0x000fe40008000000 */
[----:B------:R-:W-:Y:S01]  /*10e90*/  USEL UR8, UR8, URZ, UP1 ;  /* 0x0000003f08087287 */ /* 0x000fe20008800000 */
[----:B------:R-:W-:Y:S01]  /*10ea0*/  UMOV UR9, UR10 ;  /* 0x0000000a00097c82 */ /* 0x000fe20008000000 */
[----:B------:R-:W-:Y:S10]  /*10eb0*/  @P1 BRA `(.L_x_29) ;  /* 0xffffff7c00541947 */ /* 0x000ff4000383ffff */
.L_x_22:
[----:B-----5:R-:W0:Y:S02]  /*10ec0*/  LDC R3, c[0x0][0x28c] ;  /* 0x0000a300ff037b82 */ /* 0x020e240000000800 */
[----:B0-----:R-:W-:-:S13]  /*10ed0*/  ISETP.GE.AND P1, PT, R3, 0x1, PT ;  /* 0x000000010300780c */ /* 0x001fda0003f26270 */
[----:B------:R-:W-:Y:S05]  /*10ee0*/  @!P1 BRA `(.L_x_30) ;  /* 0x0000000000449947 */ /* 0x000fea0003800000 */
[----:B------:R-:W-:Y:S05]  /*10ef0*/  @!P0 BRA `(.L_x_31) ;  /* 0x0000000000048947 */ /* 0x000fea0003800000 */
[----:B------:R-:W-:Y:S01]  /*10f00*/  BPT.TRAP 0x1 ;  /* 0x000000040000795c */ /* 0x000fe20000300000 */
.L_x_31:
[----:B------:R-:W-:Y:S01]  /*10f10*/  ISETP.NE.AND P0, PT, R17, RZ, PT ;  /* 0x000000ff1100720c */ /* 0x000fe20003f05270 */
[----:B------:R-:W-:-:S12]  /*10f20*/  UISETP.LT.AND UP1, UPT, UR43, 0x1, UPT ;  /* 0x000000012b00788c */ /* 0x000fd8000bf21270 */
[----:B------:R-:W-:-:S05]  /*10f30*/  VOTEU.ANY UP0, P0 ;  /* 0x00000000003f7886 */ /* 0x000fca0000000100 */
[----:B------:R-:W-:-:S04]  /*10f40*/  @UP0 USEL UR4, UR43, 0x1, UP1 ;  /* 0x000000012b040887 */ /* 0x000fc80008800000 */
[----:B------:R-:W-:Y:S02]  /*10f50*/  @UP0 UIADD3 UR4, UR37, UR43, -UR4 ;  /* 0x0000002b25040290 */ /* 0x000fe4000fffe804 */
[----:B------:R-:W-:-:S04]  /*10f60*/  UISETP.GT.U32.AND UP0, UPT, UR38, 0x1, UPT ;  /* 0x000000012600788c */ /* 0x000fc8000bf04070 */
[----:B------:R-:W-:-:S05]  /*10f70*/  MOV R3, UR4 ;  /* 0x0000000400037c02 */ /* 0x000fca0008000f00 */
[----:B------:R-:W-:-:S05]  /*10f80*/  @P0 IMAD.SHL.U32 R3, R3, 0x8, RZ ;  /* 0x0000000803030824 */ /* 0x000fca00078e00ff */
[----:B------:R-:W-:-:S04]  /*10f90*/  @P0 LOP3.LUT R3, R3, 0x18, RZ, 0xc0, !PT ;  /* 0x0000001803030812 */ /* 0x000fc800078ec0ff */
[----:B------:R-:W-:-:S04]  /*10fa0*/  @P0 IADD3 R0, R0, 0x20, R3 ;  /* 0x0000002000000810 */ /* 0x000fc80007ffe003 */
[----:B------:R-:W-:-:S04]  /*10fb0*/  @P0 PRMT R0, R152, 0x654, R0 ;  /* 0x0000065498000816 */ /* 0x000fc80000000000 */
[----:B------:R0:W-:Y:S01]  /*10fc0*/  @P0 SYNCS.ARRIVE.TRANS64.RED.A1T0 RZ, [R0+URZ], RZ ;  /* 0x000000ff00ff09a7 */ /* 0x0001e2000810043f */
[----:B------:R-:W-:-:S13]  /*10fd0*/  PLOP3.LUT P0, PT, PT, PT, UP0, 0x80, 0x0 ;  /* 0x000000000000781c */ /* 0x000fda0003f0f008 */
[----:B0-----:R-:W-:Y:S05]  /*10fe0*/  @P0 BRA `(.L_x_30) ;  /* 0x0000000000040947 */ /* 0x001fea0003800000 */
[----:B------:R-:W-:Y:S01]  /*10ff0*/  BPT.TRAP 0x1 ;  /* 0x000000040000795c */ /* 0x000fe20000300000 */
.L_x_30:
[----:B------:R-:W0:Y:S01]  /*11000*/  S2R R8, SR_TID.X ;  /* 0x0000000000087919 */ /* 0x000e220000002100 */
[----:B------:R-:W-:Y:S01]  /*11010*/  MOV R19, 0x6540 ;  /* 0x0000654000137802 */ /* 0x000fe20000000f00 */
[----:B------:R-:W-:Y:S02]  /*11020*/  UIMAD.WIDE UR6, UR40, 0x100, URZ ;  /* 0x00000100280678a5 */ /* 0x000fe4000f8e023f */
[----:B------:R-:W-:Y:S01]  /*11030*/  USHF.R.S32.HI UR10, URZ, 0x1f, UR42 ;  /* 0x0000001f3f0a7899 */ /* 0x000fe2000801142a */
[----:B------:R-:W-:Y:S01]  /*11040*/  ULDC.64 UR8, c[0x0][0x5d0] ;  /* 0x0001740000087ab9 */ /* 0x000fe20000000a00 */
[----:B------:R-:W-:Y:S02]  /*11050*/  ULDC UR5, c[0x0][0x284] ;  /* 0x0000a10000057ab9 */ /* 0x000fe40000000800 */
[----:B------:R-:W-:Y:S02]  /*11060*/  UIMAD UR4, UR10, UR8, URZ ;  /* 0x000000080a0472a4 */ /* 0x000fe4000f8e023f */
[----:B------:R-:W-:-:S02]  /*11070*/  USHF.L.U32 UR40, UR40, 0x8, URZ ;  /* 0x0000000828287899 */ /* 0x000fc4000800063f */
[----:B------:R-:W-:Y:S02]  /*11080*/  UIMAD UR4, UR42, UR9, UR4 ;  /* 0x000000092a0472a4 */ /* 0x000fe4000f8e0204 */
[----:B------:R-:W-:-:S04]  /*11090*/  UIADD3 UR37, UR43, UR37, URZ ;  /* 0x000000252b257290 */ /* 0x000fc8000fffe03f */
[----:B------:R-:W-:-:S04]  /*110a0*/  UISETP.GT.U32.AND UP0, UPT, UR37, 0x3, UPT ;  /* 0x000000032500788c */ /* 0x000fc8000bf04070 */
[----:B------:R-:W-:Y:S01]  /*110b0*/  UISETP.LT.U32.AND UP0, UPT, UR43, 0x4, UP0 ;  /* 0x000000042b00788c */ /* 0x000fe20008701070 */
[--C-:B0-----:R-:W-:Y:S01]  /*110c0*/  SHF.R.U32.HI R4, RZ, 0x7, R8.reuse ;  /* 0x00000007ff047819 */ /* 0x101fe20000011608 */
[----:B------:R-:W-:Y:S01]  /*110d0*/  IMAD.SHL.U32 R18, R8, 0x2, RZ ;  /* 0x0000000208127824 */ /* 0x000fe200078e00ff */
[----:B------:R-:W-:Y:S02]  /*110e0*/  SHF.R.U32.HI R5, RZ, 0x2, R8 ;  /* 0x00000002ff057819 */ /* 0x000fe40000011608 */
[----:B------:R-:W-:Y:S02]  /*110f0*/  LOP3.LUT R4, R4, 0x1, RZ, 0xc0, !PT ;  /* 0x0000000104047812 */ /* 0x000fe400078ec0ff */
[----:B------:R-:W-:Y:S02]  /*11100*/  LOP3.LUT R6, R8, 0x60, RZ, 0xc0, !PT ;  /* 0x0000006008067812 */ /* 0x000fe400078ec0ff */
[----:B------:R-:W-:Y:S01]  /*11110*/  LOP3.LUT R5, R5, 0x7, RZ, 0xc0, !PT ;  /* 0x0000000705057812 */ /* 0x000fe200078ec0ff */
[----:B------:R-:W-:Y:S01]  /*11120*/  IMAD.SHL.U32 R3, R4, 0x40, RZ ;  /* 0x0000004004037824 */ /* 0x000fe200078e00ff */
[----:B------:R-:W-:-:S02]  /*11130*/  LOP3.LUT R18, R18, 0x6, RZ, 0xc0, !PT ;  /* 0x0000000612127812 */ /* 0x000fc400078ec0ff */
[----:B------:R-:W-:Y:S02]  /*11140*/  SHF.R.U32.HI R6, RZ, 0x1, R6 ;  /* 0x00000001ff067819 */ /* 0x000fe40000011606 */
[--C-:B------:R-:W-:Y:S02]  /*11150*/  LOP3.LUT R3, R3, 0x40, R5.reuse, 0xe2, !PT ;  /* 0x0000004003037812 */ /* 0x100fe400078ee205 */
[----:B------:R-:W-:Y:S01]  /*11160*/  PRMT R18, R18, R19, UR41 ;  /* 0x0000002912127e16 */ /* 0x000fe20008000013 */
[----:B------:R-:W-:Y:S01]  /*11170*/  USHF.L.U32 UR41, UR41, 0x8, URZ ;  /* 0x0000000829297899 */ /* 0x000fe2000800063f */
[----:B------:R-:W-:Y:S02]  /*11180*/  IADD3 R0, RZ, -R6, -R5 ;  /* 0x80000006ff007210 */ /* 0x000fe40007ffe805 */
[----:B------:R-:W-:Y:S01]  /*11190*/  LOP3.LUT R3, R3, UR6, R6, 0xfe, !PT ;  /* 0x0000000603037c12 */ /* 0x000fe2000f8efe06 */
[----:B------:R-:W-:Y:S01]  /*111a0*/  IMAD.U32 R6, RZ, RZ, UR8 ;  /* 0x00000008ff067e24 */ /* 0x000fe2000f8e00ff */
[----:B------:R-:W-:Y:S01]  /*111b0*/  SHF.R.S32.HI R19, RZ, 0x1f, R18 ;  /* 0x0000001fff137819 */ /* 0x000fe20000011412 */
[----:B------:R-:W-:Y:S01]  /*111c0*/  IMAD R0, R4, -0x40, R0 ;  /* 0xffffffc004007824 */ /* 0x000fe200078e0200 */
[----:B------:R-:W-:Y:S01]  /*111d0*/  ULDC UR8, c[0x0][0x288] ;  /* 0x0000a20000087ab9 */ /* 0x000fe20000000800 */
[----:B------:R-:W-:Y:S01]  /*111e0*/  IMAD.U32 R4, RZ, RZ, UR5 ;  /* 0x00000005ff047e24 */ /* 0x000fe2000f8e00ff */
[----:B------:R-:W-:Y:S01]  /*111f0*/  UISETP.GE.AND UP1, UPT, UR41, UR8, UPT ;  /* 0x000000082900728c */ /* 0x000fe2000bf26270 */
[----:B------:R-:W-:Y:S01]  /*11200*/  IMAD.WIDE.U32 R6, R6, UR42, R18 ;  /* 0x0000002a06067c25 */ /* 0x000fe2000f8e0012 */
[----:B------:R-:W-:-:S02]  /*11210*/  MOV R5, 0xfffffffe ;  /* 0xfffffffe00057802 */ /* 0x000fc40000000f00 */
[----:B------:R-:W-:Y:S01]  /*11220*/  IADD3 R164, R4, -UR40, R0 ;  /* 0x8000002804a47c10 */ /* 0x000fe2000fffe000 */
[----:B------:R-:W-:Y:S01]  /*11230*/  VIADD R7, R7, UR4 ;  /* 0x0000000407077c36 */ /* 0x000fe20008000000 */
[----:B------:R-:W-:Y:S01]  /*11240*/  USHF.R.U32.HI UR4, URZ, 0x2, UR37 ;  /* 0x000000023f047899 */ /* 0x000fe20008011625 */
[----:B------:R-:W-:Y:S01]  /*11250*/  LOP3.LUT R0, R8, 0x3, RZ, 0xc0, !PT ;  /* 0x0000000308007812 */ /* 0x000fe200078ec0ff */
[----:B------:R-:W-:Y:S01]  /*11260*/  UISETP.GE.OR UP1, UPT, UR40, UR5, UP1 ;  /* 0x000000052800728c */ /* 0x000fe20008f26670 */
[----:B------:R0:W-:Y:S01]  /*11270*/  STL [R1+0x200], R164 ;  /* 0x000200a401007387 */ /* 0x0001e20000100800 */
[----:B------:R-:W-:Y:S02]  /*11280*/  ULOP3.LUT UR4, UR4, 0x1, URZ, 0xc0, !UPT ;  /* 0x0000000104047892 */ /* 0x000fe4000f8ec03f */
[----:B------:R-:W-:Y:S01]  /*11290*/  IMAD R0, R0, R5, UR8 ;  /* 0x0000000800007e24 */ /* 0x000fe2000f8e0205 */
[----:B------:R-:W-:Y:S01]  /*112a0*/  USEL UR5, URZ, 0x1, !UP0 ;  /* 0x000000013f057887 */ /* 0x000fe2000c000000 */
[----:B------:R-:W-:Y:S01]  /*112b0*/  PLOP3.LUT P0, PT, PT, PT, UP1, 0x80, 0x0 ;  /* 0x000000000000781c */ /* 0x000fe20003f0f018 */
[----:B------:R-:W-:Y:S01]  /*112c0*/  UISETP.NE.U32.AND UP2, UPT, UR4, 0x1, UPT ;  /* 0x000000010400788c */ /* 0x000fe2000bf45070 */
[----:B------:R-:W-:Y:S01]  /*112d0*/  VIADD R0, R0, -UR41 ;  /* 0x8000002900007c36 */ /* 0x000fe20008000000 */
[----:B------:R-:W-:-:S02]  /*112e0*/  ULOP3.LUT UR37, UR37, 0x3, URZ, 0xc0, !UPT ;  /* 0x0000000325257892 */ /* 0x000fc4000f8ec03f */
[----:B------:R-:W-:Y:S01]  /*112f0*/  UISETP.GT.U32.AND UP2, UPT, UR43, 0x3, !UP2 ;  /* 0x000000032b00788c */ /* 0x000fe2000d744070 */
[----:B------:R-:W-:-:S03]  /*11300*/  UMOV UR40, 0xffffffff ;  /* 0xffffffff00287882 */ /* 0x000fc60000000000 */
[----:B------:R-:W-:-:S04]  /*11310*/  USEL UR4, URZ, 0x1, !UP2 ;  /* 0x000000013f047887 */ /* 0x000fc8000d000000 */
[----:B------:R-:W-:Y:S01]  /*11320*/  ULOP3.LUT UR36, UR4, UR36, UR5, 0x96, !UPT ;  /* 0x0000002404247292 */ /* 0x000fe2000f8e9605 */
[----:B0-----:R-:W-:Y:S11]  /*11330*/  @P0 BRA `(.L_x_32) ;  /* 0x000000fc00ec0947 */ /* 0x001ff60003800000 */
[----:B------:R-:W-:Y:S01]  /*11340*/  FSETP.NEU.AND P0, PT, R16, RZ, PT ;  /* 0x000000ff1000720b */ /* 0x000fe20003f0d000 */
[----:B------:R-:W-:Y:S01]  /*11350*/  ULDC.64 UR8, c[0x0][0x5c8] ;  /* 0x0001720000087ab9 */ /* 0x000fe20000000a00 */
[----:B------:R-:W-:Y:S01]  /*11360*/  ISETP.GT.AND P1, PT, R164, RZ, PT ;  /* 0x000000ffa400720c */ /* 0x000fe20003f24270 */
[----:B------:R-:W-:Y:S01]  /*11370*/  UIMAD UR4, UR7, UR8, URZ ;  /* 0x00000008070472a4 */ /* 0x000fe2000f8e023f */
[----:B------:R-:W-:Y:S01]  /*11380*/  IMAD.U32 R10, RZ, RZ, UR9 ;  /* 0x00000009ff0a7e24 */ /* 0x000fe2000f8e00ff */
[----:B------:R-:W-:Y:S01]  /*11390*/  BSSY B0, `(.L_x_32) ;  /* 0x0000ff5000007945 */ /* 0x000fe20003800000 */
[----:B------:R-:W-:Y:S01]  /*113a0*/  IMAD.WIDE.U32 R6, R3, UR8, R6 ;  /* 0x0000000803067c25 */ /* 0x000fe2000f8e0006 */
[----:B------:R-:W-:-:S03]  /*113b0*/  ISETP.GT.AND P2, PT, R0, RZ, P1 ;  /* 0x000000ff0000720c */ /* 0x000fc60000f44270 */
[----:B------:R-:W-:-:S04]  /*113c0*/  IMAD R10, R3, R10, UR4 ;  /* 0x00000004030a7e24 */ /* 0x000fc8000f8e020a */
[----:B------:R-:W-:Y:S01]  /*113d0*/  IMAD.IADD R10, R7, 0x1, R10 ;  /* 0x00000001070a7824 */ /* 0x000fe200078e020a */
[----:B------:R-:W-:Y:S06]  /*113e0*/  @!P0 BRA `(.L_x_33) ;  /* 0x000000ac00448947 */ /* 0x000fec0003800000 */
[----:B------:R-:W0:Y:S01]  /*113f0*/  LDC.64 R22, c[0x0][0x5b8] ;  /* 0x00016e00ff167b82 */ /* 0x000e220000000a00 */
[----:B------:R-:W2:Y:S01]  /*11400*/  LDL.LU R11, [R1] ;  /* 0x00000000010b7983 */ /* 0x000ea20000300800 */
[----:B------:R-:W-:-:S06]  /*11410*/  ULDC.64 UR4, c[0x0][0x5c0] ;  /* 0x0001700000047ab9 */ /* 0x000fcc0000000a00 */
[----:B------:R-:W1:Y:S08]  /*11420*/  LDC.64 R14, c[0x0][0x5b0] ;  /* 0x00016c00ff0e7b82 */ /* 0x000e700000000a00 */
[----:B------:R-:W3:Y:S01]  /*11430*/  LDC.64 R12, c[0x0][0x5a8] ;  /* 0x00016a00ff0c7b82 */ /* 0x000ee20000000a00 */
[C---:B0-----:R-:W-:Y:S02]  /*11440*/  IMAD R159, R22.reuse, UR10, RZ ;  /* 0x0000000a169f7c24 */ /* 0x041fe4000f8e02ff */
[----:B------:R-:W-:-:S04]  /*11450*/  IMAD.WIDE.U32 R154, R22, UR42, R18 ;  /* 0x0000002a169a7c25 */ /* 0x000fc8000f8e0012 */
[----:B------:R-:W-:Y:S02]  /*11460*/  IMAD R159, R23, UR42, R159 ;  /* 0x0000002a179f7c24 */ /* 0x000fe4000f8e029f */
[----:B-1----:R-:W-:Y:S02]  /*11470*/  IMAD R153, R14, UR7, RZ ;  /* 0x000000070e997c24 */ /* 0x002fe4000f8e02ff */
[----:B------:R-:W-:Y:S01]  /*11480*/  IMAD.MOV.U32 R20, RZ, RZ, R154 ;  /* 0x000000ffff147224 */ /* 0x000fe200078e009a */
[----:B------:R-:W-:Y:S01]  /*11490*/  IADD3 R21, R155, R159, RZ ;  /* 0x0000009f9b157210 */ /* 0x000fe20007ffe0ff */
[C---:B------:R-:W-:Y:S02]  /*114a0*/  IMAD R153, R3.reuse, R15, R153 ;  /* 0x0000000f03997224 */ /* 0x040fe400078e0299 */
[----:B------:R-:W-:-:S04]  /*114b0*/  IMAD.WIDE.U32 R4, R3, R14, R20 ;  /* 0x0000000e03047225 */ /* 0x000fc800078e0014 */
[----:B------:R-:W-:Y:S01]  /*114c0*/  IMAD.IADD R5, R5, 0x1, R153 ;  /* 0x0000000105057824 */ /* 0x000fe200078e0299 */
[----:B---3--:R-:W-:-:S04]  /*114d0*/  LEA R8, P0, R4, R12, 0x2 ;  /* 0x0000000c04087211 */ /* 0x008fc800078010ff */
[----:B------:R-:W-:-:S05]  /*114e0*/  LEA.HI.X R9, R4, R13, R5, 0x2, P0 ;  /* 0x0000000d04097211 */ /* 0x000fca00000f1405 */
[----:B------:R-:W3:Y:S01]  /*114f0*/  @P2 LDG.E.LTC128B R23, desc[UR44][R8.64] ;  /* 0x0000002c08172981 */ /* 0x000ee2000c1e1920 */
[C---:B------:R-:W-:Y:S01]  /*11500*/  LEA R4, P0, R6.reuse, UR4, 0x2 ;  /* 0x0000000406047c11 */ /* 0x040fe2000f8010ff */
[----:B------:R-:W-:Y:S03]  /*11510*/  BSSY B1, `(.L_x_34) ;  /* 0x0000010000017945 */ /* 0x000fe60003800000 */
[----:B------:R-:W-:Y:S02]  /*11520*/  LEA.HI.X R5, R6, UR5, R10, 0x2, P0 ;  /* 0x0000000506057c11 */ /* 0x000fe400080f140a */
[----:B---3--:R-:W-:-:S05]  /*11530*/  LOP3.LUT R7, R23, 0xffffe000, RZ, 0xc0, !PT ;  /* 0xffffe00017077812 */ /* 0x008fca00078ec0ff */
[----:B------:R-:W-:-:S04]  /*11540*/  FMUL R7, R7, R16 ;  /* 0x0000001007077220 */ /* 0x000fc80000400000 */
[----:B--2---:R-:W-:-:S05]  /*11550*/  FFMA R7, R11, R2, R7 ;  /* 0x000000020b077223 */ /* 0x004fca0000000007 */
[----:B------:R-:W-:-:S05]  /*11560*/  F2FP.TF32.F32.PACK_B R7, R7 ;  /* 0x00000007ff07723e */ /* 0x000fca00024050ff */
[----:B------:R0:W-:Y:S02]  /*11570*/  @P2 STG.E desc[UR44][R4.64], R7 ;  /* 0x0000000704002986 */ /* 0x0001e4000c10192c */
[----:B0-----:R-:W-:-:S04]  /*11580*/  IMAD.WIDE.U32 R6, R3, R14, R18 ;  /* 0x0000000e03067225 */ /* 0x001fc800078e0012 */
[----:B------:R-:W-:Y:S02]  /*11590*/  IMAD.IADD R7, R153, 0x1, R7 ;  /* 0x0000000199077824 */ /* 0x000fe400078e0207 */
[----:B------:R-:W-:-:S05]  /*115a0*/  IMAD.WIDE.U32 R6, R22, UR42, R6 ;  /* 0x0000002a16067c25 */ /* 0x000fca000f8e0006 */
[----:B------:R-:W-:Y:S02]  /*115b0*/  IADD3 R7, R159, R7, RZ ;  /* 0x000000079f077210 */ /* 0x000fe40007ffe0ff */
[----:B------:R-:W-:-:S04]  /*115c0*/  LEA R10, P0, R6, R12, 0x2 ;  /* 0x0000000c060a7211 */ /* 0x000fc800078010ff */
[----:B------:R-:W-:Y:S02]  /*115d0*/  LEA.HI.X R11, R6, R13, R7, 0x2, P0 ;  /* 0x0000000d060b7211 */ /* 0x000fe400000f1407 */
[----:B------:R-:W-:-:S13]  /*115e0*/  ISETP.GT.AND P0, PT, R0, 0x1, P1 ;  /* 0x000000010000780c */ /* 0x000fda0000f04270 */
[----:B------:R-:W-:Y:S05]  /*115f0*/  @!P0 BRA `(.L_x_35) ;  /* 0x0000000000048947 */ /* 0x000fea0003800000 */
[----:B------:R0:W5:Y:S02]  /*11600*/  LDG.E.LTC128B R23, desc[UR44][R10.64+0x4] ;  /* 0x0000042c0a177981 */ /* 0x000164000c1e1920 */
.L_x_35:
[----:B------:R-:W-:Y:S05]  /*11610*/  BSYNC B1 ;  /* 0x0000000000017941 */ /* 0x000fea0003800000 */
.L_x_34:
[----:B------:R-:W2:Y:S01]  /*11620*/  LDL.LU R7, [R1+0x4] ;  /* 0x0000040001077983 */ /* 0x000ea20000300800 */
[----:B-----5:R-:W-:Y:S01]  /*11630*/  LOP3.LUT R6, R23, 0xffffe000, RZ, 0xc0, !PT ;  /* 0xffffe00017067812 */ /* 0x020fe200078ec0ff */
[C---:B------:R-:W-:Y:S01]  /*11640*/  IMAD.SHL.U32 R156, R14.reuse, 0x8, RZ ;  /* 0x000000080e9c7824 */ /* 0x040fe200078e00ff */
[----:B------:R-:W-:Y:S01]  /*11650*/  SHF.L.U64.HI R157, R14, 0x3, R15 ;  /* 0x000000030e9d7819 */ /* 0x000fe2000001020f */
[----:B------:R-:W3:Y:S02]  /*11660*/  LDL.LU R158, [R1+0x8] ;  /* 0x00000800019e7983 */ /* 0x000ee40000300800 */
[----:B------:R-:W-:-:S04]  /*11670*/  FMUL R6, R6, R16 ;  /* 0x0000001006067220 */ /* 0x000fc80000400000 */
[----:B--2---:R-:W-:-:S05]  /*11680*/  FFMA R6, R7, R2, R6 ;  /* 0x0000000207067223 */ /* 0x004fca0000000006 */
[----:B------:R-:W-:-:S05]  /*11690*/  F2FP.TF32.F32.PACK_B R6, R6 ;  /* 0x00000006ff06723e */ /* 0x000fca00024050ff */
[----:B------:R1:W-:Y:S01]  /*116a0*/  @P0 STG.E desc[UR44][R4.64+0x4], R6 ;  /* 0x0000040604000986 */ /* 0x0003e2000c10192c */
[----:B------:R-:W-:-:S04]  /*116b0*/  ISETP.GT.AND P0, PT, R164, 0x8, PT ;  /* 0x00000008a400780c */ /* 0x000fc80003f04270 */
[----:B------:R-:W-:Y:S01]  /*116c0*/  ISETP.GT.AND P2, PT, R0, RZ, P0 ;  /* 0x000000ff0000720c */ /* 0x000fe20000744270 */
[----:B-1----:R-:W-:-:S04]  /*116d0*/  IMAD.WIDE.U32 R6, R3, R14, R156 ;  /* 0x0000000e03067225 */ /* 0x002fc800078e009c */
[----:B------:R-:W-:Y:S01]  /*116e0*/  IMAD.IADD R153, R153, 0x1, R7 ;  /* 0x0000000199997824 */ /* 0x000fe200078e0207 */
[----:B------:R-:W-:-:S05]  /*116f0*/  IADD3 R7, P3, R154, R6, RZ ;  /* 0x000000069a077210 */ /* 0x000fca0007f7e0ff */
[----:B------:R-:W-:Y:S01]  /*11700*/  IMAD.X R9, R153, 0x1, R21, P3 ;  /* 0x0000000199097824 */ /* 0x000fe200018e0615 */
[----:B------:R-:W-:-:S04]  /*11710*/  LEA R8, P3, R7, R12, 0x2 ;  /* 0x0000000c07087211 */ /* 0x000fc800078610ff */
[----:B------:R-:W-:-:S05]  /*11720*/  LEA.HI.X R9, R7, R13, R9, 0x2, P3 ;  /* 0x0000000d07097211 */ /* 0x000fca00018f1409 */
[----:B------:R1:W2:Y:S01]  /*11730*/  @P2 LDG.E.LTC128B R23, desc[UR44][R8.64] ;  /* 0x0000002c08172981 */ /* 0x0002a2000c1e1920 */
[----:B------:R-:W-:Y:S01]  /*11740*/  IADD3 R6, P3, R18, R6, RZ ;  /* 0x0000000612067210 */ /* 0x000fe20007f7e0ff */
[----:B------:R-:W-:Y:S01]  /*11750*/  IMAD.U32 R161, RZ, RZ, UR8 ;  /* 0x00000008ffa17e24 */ /* 0x000fe2000f8e00ff */
[----:B------:R-:W-:Y:S01]  /*11760*/  ISETP.GT.AND P4, PT, R0, 0x1, P0 ;  /* 0x000000010000780c */ /* 0x000fe20000784270 */
[----:B------:R-:W-:Y:S01]  /*11770*/  IMAD.U32 R160, RZ, RZ, UR9 ;  /* 0x00000009ffa07e24 */ /* 0x000fe2000f8e00ff */
[----:B------:R-:W-:Y:S01]  /*11780*/  IADD3.X R7, R19, R153, RZ, P3, !PT ;  /* 0x0000009913077210 */ /* 0x000fe20001ffe4ff */
[----:B------:R-:W-:Y:S01]  /*11790*/  IMAD.SHL.U32 R161, R161, 0x20, RZ ;  /* 0x00000020a1a17824 */ /* 0x000fe200078e00ff */
[----:B------:R-:W-:Y:S01]  /*117a0*/  BSSY B1, `(.L_x_36) ;  /* 0x0000010000017945 */ /* 0x000fe20003800000 */
[----:B------:R-:W-:-:S04]  /*117b0*/  IMAD.WIDE.U32 R6, R22, UR42, R6 ;  /* 0x0000002a16067c25 */ /* 0x000fc8000f8e0006 */
[----:B------:R-:W-:Y:S01]  /*117c0*/  IMAD.IADD R7, R159, 0x1, R7 ;  /* 0x000000019f077824 */ /* 0x000fe200078e0207 */
[----:B-1----:R-:W-:-:S04]  /*117d0*/  LEA R8, P3, R6, R12, 0x2 ;  /* 0x0000000c06087211 */ /* 0x002fc800078610ff */
[----:B------:R-:W-:Y:S02]  /*117e0*/  LEA.HI.X R9, R6, R13, R7, 0x2, P3 ;  /* 0x0000000d06097211 */ /* 0x000fe400018f1407 */
[----:B------:R-:W-:-:S04]  /*117f0*/  MOV R6, UR8 ;  /* 0x0000000800067c02 */ /* 0x000fc80008000f00 */
[----:B------:R-:W-:Y:S02]  /*11800*/  SHF.L.U64.HI R160, R6, 0x5, R160 ;  /* 0x0000000506a07819 */ /* 0x000fe400000102a0 */
[----:B------:R-:W-:-:S05]  /*11810*/  IADD3 R6, P3, R161, R4, RZ ;  /* 0x00000004a1067210 */ /* 0x000fca0007f7e0ff */
[----:B------:R-:W-:Y:S01]  /*11820*/  IMAD.X R7, R160, 0x1, R5, P3 ;  /* 0x00000001a0077824 */ /* 0x000fe200018e0605 */
[----:B--2---:R-:W-:-:S05]  /*11830*/  LOP3.LUT R153, R23, 0xffffe000, RZ, 0xc0, !PT ;  /* 0xffffe00017997812 */ /* 0x004fca00078ec0ff */
[----:B------:R-:W-:-:S04]  /*11840*/  FMUL R153, R153, R16 ;  /* 0x0000001099997220 */ /* 0x000fc80000400000 */
[----:B---3--:R-:W-:-:S05]  /*11850*/  FFMA R153, R158, R2, R153 ;  /* 0x000000029e997223 */ /* 0x008fca0000000099 */
[----:B------:R-:W-:-:S05]  /*11860*/  F2FP.TF32.F32.PACK_B R153, R153 ;  /* 0x00000099ff99723e */ /* 0x000fca00024050ff */
[----:B------:R1:W-:Y:S01]  /*11870*/  @P2 STG.E desc[UR44][R6.64], R153 ;  /* 0x0000009906002986 */ /* 0x0003e2000c10192c */
[----:B------:R-:W-:Y:S05]  /*11880*/  @!P4 BRA `(.L_x_37) ;  /* 0x000000000004c947 */ /* 0x000fea0003800000 */
[----:B------:R2:W5:Y:S02]  /*11890*/  LDG.E.LTC128B R23, desc[UR44][R8.64+0x4] ;  /* 0x0000042c08177981 */ /* 0x000564000c1e1920 */
.L_x_37:
[----:B------:R-:W-:Y:S05]  /*118a0*/  BSYNC B1 ;  /* 0x0000000000017941 */ /* 0x000fea0003800000 */
.L_x_36:
[----:B------:R-:W3:Y:S01]  /*118b0*/  LDL.LU R158, [R1+0xc] ;  /* 0x00000c00019e7983 */ /* 0x000ee20000300800 */
[----:B-1---5:R-:W-:Y:S01]  /*118c0*/  LOP3.LUT R153, R23, 0xffffe000, RZ, 0xc0, !PT ;  /* 0xffffe00017997812 */ /* 0x022fe200078ec0ff */
[----:B------:R-:W-:Y:S01]  /*118d0*/  BSSY B1, `(.L_x_38) ;  /* 0x0000009000017945 */ /* 0x000fe20003800000 */
[----:B------:R-:W-:-:S03]  /*118e0*/  ISETP.GT.AND P2, PT, R0, 0x8, P1 ;  /* 0x000000080000780c */ /* 0x000fc60000f44270 */
[----:B------:R-:W-:-:S04]  /*118f0*/  FMUL R153, R153, R16 ;  /* 0x0000001099997220 */ /* 0x000fc80000400000 */
[----:B---3--:R-:W-:-:S05]  /*11900*/  FFMA R153, R158, R2, R153 ;  /* 0x000000029e997223 */ /* 0x008fca0000000099 */
[----:B------:R-:W-:-:S05]  /*11910*/  F2FP.TF32.F32.PACK_B R153, R153 ;  /* 0x00000099ff99723e */ /* 0x000fca00024050ff */
[----:B------:R1:W-:Y:S02]  /*11920*/  @P4 STG.E desc[UR44][R6.64+0x4], R153 ;  /* 0x0000049906004986 */ /* 0x0003e4000c10192c */
[----:B-1----:R-:W-:Y:S01]  /*11930*/  IMAD.MOV.U32 R153, RZ, RZ, R23 ;  /* 0x000000ffff997224 */ /* 0x002fe200078e0017 */
[----:B------:R-:W-:Y:S06]  /*11940*/  @!P2 BRA `(.L_x_39) ;  /* 0x000000000004a947 */ /* 0x000fec0003800000 */
[----:B------:R1:W5:Y:S02]  /*11950*/  LDG.E.LTC128B R153, desc[UR44][R10.64+0x20] ;  /* 0x0000202c0a997981 */ /* 0x000364000c1e1920 */
.L_x_39:
[----:B------:R-:W-:Y:S05]  /*11960*/  BSYNC B1 ;  /* 0x0000000000017941 */ /* 0x000fea0003800000 */
.L_x_38:
[----:B------:R-:W3:Y:S01]  /*11970*/  LDL.LU R158, [R1+0x10] ;  /* 0x00001000019e7983 */ /* 0x000ee20000300800 */
[----:B-----5:R-:W-:Y:S01]  /*11980*/  LOP3.LUT R23, R153, 0xffffe000, RZ, 0xc0, !PT ;  /* 0xffffe00099177812 */ /* 0x020fe200078ec0ff */
[----:B------:R-:W-:Y:S01]  /*11990*/  BSSY B1, `(.L_x_40) ;  /* 0x0000008000017945 */ /* 0x000fe20003800000 */
[----:B------:R-:W-:-:S03]  /*119a0*/  ISETP.GT.AND P3, PT, R0, 0x9, P1 ;  /* 0x000000090000780c */ /* 0x000fc60000f64270 */
[----:B------:R-:W-:-:S04]  /*119b0*/  FMUL R23, R23, R16 ;  /* 0x0000001017177220 */ /* 0x000fc80000400000 */
[----:B---3--:R-:W-:-:S05]  /*119c0*/  FFMA R23, R158, R2, R23 ;  /* 0x000000029e177223 */ /* 0x008fca0000000017 */
[----:B------:R-:W-:-:S05]  /*119d0*/  F2FP.TF32.F32.PACK_B R23, R23 ;  /* 0x00000017ff17723e */ /* 0x000fca00024050ff */
[----:B------:R3:W-:Y:S01]  /*119e0*/  @P2 STG.E desc[UR44][R4.64+0x20], R23 ;  /* 0x0000201704002986 */ /* 0x0007e2000c10192c */
[----:B------:R-:W-:Y:S05]  /*119f0*/  @!P3 BRA `(.L_x_41) ;  /* 0x000000000004b947 */ /* 0x000fea0003800000 */
[----:B------:R4:W5:Y:S02]  /*11a00*/  LDG.E.LTC128B R153, desc[UR44][R10.64+0x24] ;  /* 0x0000242c0a997981 */ /* 0x000964000c1e1920 */
.L_x_41:
[----:B------:R-:W-:Y:S05]  /*11a10*/  BSYNC B1 ;  /* 0x0000000000017941 */ /* 0x000fea0003800000 */
.L_x_40:
[----:B------:R-:W2:Y:S01]  /*11a20*/  LDL.LU R158, [R1+0x14] ;  /* 0x00001400019e7983 */ /* 0x000ea20000300800 */
[----:B---3-5:R-:W-:Y:S01]  /*11a30*/  LOP3.LUT R23, R153, 0xffffe000, RZ, 0xc0, !PT ;  /* 0xffffe00099177812 */ /* 0x028fe200078ec0ff */
[----:B------:R-:W-:Y:S01]  /*11a40*/  BSSY B1, `(.L_x_42) ;  /* 0x0000008000017945 */ /* 0x000fe20003800000 */
[----:B------:R-:W-:-:S03]  /*11a50*/  ISETP.GT.AND P2, PT, R0, 0x8, P0 ;  /* 0x000000080000780c */ /* 0x000fc60000744270 */
[----:B------:R-:W-:-:S04]  /*11a60*/  FMUL R23, R23, R16 ;  /* 0x0000001017177220 */ /* 0x000fc80000400000 */
[----:B--2---:R-:W-:-:S05]  /*11a70*/  FFMA R23, R158, R2, R23 ;  /* 0x000000029e177223 */ /* 0x004fca0000000017 */
[----:B------:R-:W-:-:S05]  /*11a80*/  F2FP.TF32.F32.PACK_B R23, R23 ;  /* 0x00000017ff17723e */ /* 0x000fca00024050ff */
[----:B------:R2:W-:Y:S01]  /*11a90*/  @P3 STG.E desc[UR44][R4.64+0x24], R23 ;  /* 0x0000241704003986 */ /* 0x0005e2000c10192c */
[----:B------:R-:W-:Y:S05]  /*11aa0*/  @!P2 BRA `(.L_x_43) ;  /* 0x000000000004a947 */ /* 0x000fea0003800000 */
[----:B------:R3:W5:Y:S02]  /*11ab0*/  LDG.E.LTC128B R153, desc[UR44][R8.64+0x20] ;  /* 0x0000202c08997981 */ /* 0x000764000c1e1920 */
.L_x_43:
[----:B------:R-:W-:Y:S05]  /*11ac0*/  BSYNC B1 ;  /* 0x0000000000017941 */ /* 0x000fea0003800000 */
.L_x_42:
[----:B------:R-:W4:Y:S01]  /*11ad0*/  LDL.LU R158, [R1+0x18] ;  /* 0x00001800019e7983 */ /* 0x000f220000300800 */
[----:B--2--5:R-:W-:Y:S01]  /*11ae0*/  LOP3.LUT R23, R153, 0xffffe000, RZ, 0xc0, !PT ;  /* 0xffffe00099177812 */ /* 0x024fe200078ec0ff */
[----:B------:R-:W-:Y:S01]  /*11af0*/  BSSY B1, `(.L_x_44) ;  /* 0x0000008000017945 */ /* 0x000fe20003800000 */
[----:B------:R-:W-:-:S03]  /*11b00*/  ISETP.GT.AND P3, PT, R0, 0x9, P0 ;  /* 0x000000090000780c */ /* 0x000fc60000764270 */
[----:B------:R-:W-:-:S04]  /*11b10*/  FMUL R23, R23, R16 ;  /* 0x0000001017177220 */ /* 0x000fc80000400000 */
[----:B----4-:R-:W-:-:S05]  /*11b20*/  FFMA R23, R158, R2, R23 ;  /* 0x000000029e177223 */ /* 0x010fca0000000017 */
[----:B------:R-:W-:-:S05]  /*11b30*/  F2FP.TF32.F32.PACK_B R23, R23 ;  /* 0x00000017ff17723e */ /* 0x000fca00024050ff */
[----:B------:R2:W-:Y:S01]  /*11b40*/  @P2 STG.E desc[UR44][R6.64+0x20], R23 ;  /* 0x0000201706002986 */ /* 0x0005e2000c10192c */
[----:B------:R-:W-:Y:S05]  /*11b50*/  @!P3 BRA `(.L_x_45) ;  /* 0x000000000004b947 */ /* 0x000fea0003800000 */
[----:B------:R4:W5:Y:S02]  /*11b60*/  LDG.E.LTC128B R153, desc[UR44][R8.64+0x24] ;  /* 0x0000242c08997981 */ /* 0x000964000c1e1920 */
.L_x_45:
[----:B------:R-:W-:Y:S05]  /*11b70*/  BSYNC B1 ;  /* 0x0000000000017941 */ /* 0x000fea0003800000 */
.L_x_44:
[----:B------:R-:W3:Y:S01]  /*11b80*/  LDL.LU R158, [R1+0x1c] ;  /* 0x00001c00019e7983 */ /* 0x000ee20000300800 */
[----:B--2--5:R-:W-:Y:S01]  /*11b90*/  LOP3.LUT R23, R153, 0xffffe000, RZ, 0xc0, !PT ;  /* 0xffffe00099177812 */ /* 0x024fe200078ec0ff */
        /* <DEDUP_REMOVED lines=8> */
.L_x_47:
[----:B------:R-:W-:Y:S05]  /*11c20*/  BSYNC B1 ;  /* 0x0000000000017941 */ /* 0x000fea0003800000 */
.L_x_46:
        /* <DEDUP_REMOVED lines=10> */
.L_x_49:
[----:B------:R-:W-:Y:S05]  /*11cd0*/  BSYNC B1 ;  /* 0x0000000000017941 */ /* 0x000fea0003800000 */
.L_x_48:
        /* <DEDUP_REMOVED lines=10> */
.L_x_51:
[----:B------:R-:W-:Y:S05]  /*11d80*/  BSYNC B1 ;  /* 0x0000000000017941 */ /* 0x000fea0003800000 */
.L_x_50:
        /* <DEDUP_REMOVED lines=10> */
.L_x_53:
[----:B------:R-:W-:Y:S05]  /*11e30*/  BSYNC B1 ;  /* 0x0000000000017941 */ /* 0x000fea0003800000 */
.L_x_52:
        /* <DEDUP_REMOVED lines=10> */
.L_x_55:
[----:B------:R-:W-:Y:S05]  /*11ee0*/  BSYNC B1 ;  /* 0x0000000000017941 */ /* 0x000fea0003800000 */
.L_x_54:
        /* <DEDUP_REMOVED lines=10> */
.L_x_57:
[----:B------:R-:W-:Y:S05]  /*11f90*/  BSYNC B1 ;  /* 0x0000000000017941 */ /* 0x000fea0003800000 */
.L_x_56:
        /* <DEDUP_REMOVED lines=10> */
.L_x_59:
[----:B------:R-:W-:Y:S05]  /*12040*/  BSYNC B1 ;  /* 0x0000000000017941 */ /* 0x000fea0003800000 */
.L_x_58:
        /* <DEDUP_REMOVED lines=10> */
.L_x_61:
[----:B------:R-:W-:Y:S05]  /*120f0*/  BSYNC B1 ;  /* 0x0000000000017941 */ /* 0x000fea0003800000 */
.L_x_60:
        /* <DEDUP_REMOVED lines=10> */
.L_x_63:
[----:B------:R-:W-:Y:S05]  /*121a0*/  BSYNC B1 ;  /* 0x0000000000017941 */ /* 0x000fea0003800000 */
.L_x_62:
        /* <DEDUP_REMOVED lines=10> */
.L_x_65:
[----:B------:R-:W-:Y:S05]  /*12250*/  BSYNC B1 ;  /* 0x0000000000017941 */ /* 0x000fea0003800000 */
.L_x_64:
        /* <DEDUP_REMOVED lines=10> */
.L_x_67:
[----:B------:R-:W-:Y:S05]  /*12300*/  BSYNC B1 ;  /* 0x0000000000017941 */ /* 0x000fea0003800000 */
.L_x_66:
        /* <DEDUP_REMOVED lines=10> */
.L_x_69:
[----:B------:R-:W-:Y:S05]  /*123b0*/  BSYNC B1 ;  /* 0x0000000000017941 */ /* 0x000fea0003800000 */
.L_x_68:
        /* <DEDUP_REMOVED lines=10> */
.L_x_71:
[----:B------:R-:W-:Y:S05]  /*12460*/  BSYNC B1 ;  /* 0x0000000000017941 */ /* 0x000fea0003800000 */
.L_x_70:
        /* <DEDUP_REMOVED lines=10> */
.L_x_73:
[----:B------:R-:W-:Y:S05]  /*12510*/  BSYNC B1 ;  /* 0x0000000000017941 */ /* 0x000fea0003800000 */
.L_x_72:
        /* <DEDUP_REMOVED lines=10> */
.L_x_75:
[----:B------:R-:W-:Y:S05]  /*125c0*/  BSYNC B1 ;  /* 0x0000000000017941 */ /* 0x000fea0003800000 */
.L_x_74:
        /* <DEDUP_REMOVED lines=10> */
.L_x_77:
[----:B------:R-:W-:Y:S05]  /*12670*/  BSYNC B1 ;  /* 0x0000000000017941 */ /* 0x000fea0003800000 */
.L_x_76:
        /* <DEDUP_REMOVED lines=10> */
.L_x_79:
[----:B------:R-:W-:Y:S05]  /*12720*/  BSYNC B1 ;  /* 0x0000000000017941 */ /* 0x000fea0003800000 */
.L_x_78:
        /* <DEDUP_REMOVED lines=10> */
.L_x_81:
[----:B------:R-:W-:Y:S05]  /*127d0*/  BSYNC B1 ;  /* 0x0000000000017941 */ /* 0x000fea0003800000 */
.L_x_80:
        /* <DEDUP_REMOVED lines=10> */
.L_x_83:
[----:B------:R-:W-:Y:S05]  /*12880*/  BSYNC B1 ;  /* 0x0000000000017941 */ /* 0x000fea0003800000 */
.L_x_82:
        /* <DEDUP_REMOVED lines=10> */
.L_x_85:
[----:B------:R-:W-:Y:S05]  /*12930*/  BSYNC B1 ;  /* 0x0000000000017941 */ /* 0x000fea0003800000 */
.L_x_84:
        /* <DEDUP_REMOVED lines=10> */
.L_x_87:
[----:B------:R-:W-:Y:S05]  /*129e0*/  BSYNC B1 ;  /* 0x0000000000017941 */ /* 0x000fea0003800000 */
.L_x_86:
        /* <DEDUP_REMOVED lines=10> */
.L_x_89:
[----:B------:R-:W-:Y:S05]  /*12a90*/  BSYNC B1 ;  /* 0x0000000000017941 */ /* 0x000fea0003800000 */
.L_x_88:
        /* <DEDUP_REMOVED lines=10> */
.L_x_91:
[----:B------:R-:W-:Y:S05]  /*12b40*/  BSYNC B1 ;  /* 0x0000000000017941 */ /* 0x000fea0003800000 */
.L_x_90:
        /* <DEDUP_REMOVED lines=10> */
.L_x_93:
[----:B------:R-:W-:Y:S05]  /*12bf0*/  BSYNC B1 ;  /* 0x0000000000017941 */ /* 0x000fea0003800000 */
.L_x_92:
        /* <DEDUP_REMOVED lines=10> */
.L_x_95:
[----:B------:R-:W-:Y:S05]  /*12ca0*/  BSYNC B1 ;  /* 0x0000000000017941 */ /* 0x000fea0003800000 */
.L_x_94:
        /* <DEDUP_REMOVED lines=10> */
.L_x_97:
[----:B------:R-:W-:Y:S05]  /*12d50*/  BSYNC B1 ;  /* 0x0000000000017941 */ /* 0x000fea0003800000 */
.L_x_96:
        /* <DEDUP_REMOVED lines=10> */
.L_x_99:
[----:B------:R-:W-:Y:S05]  /*12e00*/  BSYNC B1 ;  /* 0x0000000000017941 */ /* 0x000fea0003800000 */
.L_x_98:
        /* <DEDUP_REMOVED lines=10> */
.L_x_101:
[----:B------:R-:W-:Y:S05]  /*12eb0*/  BSYNC B1 ;  /* 0x0000000000017941 */ /* 0x000fea0003800000 */
.L_x_100:
        /* <DEDUP_REMOVED lines=10> */
.L_x_103:
[----:B------:R-:W-:Y:S05]  /*12f60*/  BSYNC B1 ;  /* 0x0000000000017941 */ /* 0x000fea0003800000 */
.L_x_102:
        /* <DEDUP_REMOVED lines=10> */
.L_x_105:
[----:B------:R-:W-:Y:S05]  /*13010*/  BSYNC B1 ;  /* 0x0000000000017941 */ /* 0x000fea0003800000 */
.L_x_104:
        /* <DEDUP_REMOVED lines=10> */
.L_x_107:
[----:B------:R-:W-:Y:S05]  /*130c0*/  BSYNC B1 ;  /* 0x0000000000017941 */ /* 0x000fea0003800000 */
.L_x_106:
        /* <DEDUP_REMOVED lines=10> */
.L_x_109:
[----:B------:R-:W-:Y:S05]  /*13170*/  BSYNC B1 ;  /* 0x0000000000017941 */ /* 0x000fea0003800000 */
.L_x_108:
        /* <DEDUP_REMOVED lines=10> */
.L_x_111:
[----:B------:R-:W-:Y:S05]  /*13220*/  BSYNC B1 ;  /* 0x0000000000017941 */ /* 0x000fea0003800000 */
.L_x_110:
        /* <DEDUP_REMOVED lines=10> */
.L_x_113:
[----:B------:R-:W-:Y:S05]  /*132d0*/  BSYNC B1 ;  /* 0x0000000000017941 */ /* 0x000fea0003800000 */
.L_x_112:
        /* <DEDUP_REMOVED lines=10> */
.L_x_115:
[----:B------:R-:W-:Y:S05]  /*13380*/  BSYNC B1 ;  /* 0x0000000000017941 */ /* 0x000fea0003800000 */
.L_x_114:
        /* <DEDUP_REMOVED lines=10> */
.L_x_117:
[----:B------:R-:W-:Y:S05]  /*13430*/  BSYNC B1 ;  /* 0x0000000000017941 */ /* 0x000fea0003800000 */
.L_x_116:
        /* <DEDUP_REMOVED lines=10> */
.L_x_119:
[----:B------:R-:W-:Y:S05]  /*134e0*/  BSYNC B1 ;  /* 0x0000000000017941 */ /* 0x000fea0003800000 */
.L_x_118:
        /* <DEDUP_REMOVED lines=10> */
.L_x_121:
[----:B------:R-:W-:Y:S05]  /*13590*/  BSYNC B1 ;  /* 0x0000000000017941 */ /* 0x000fea0003800000 */
.L_x_120:
        /* <DEDUP_REMOVED lines=10> */
.L_x_123:
[----:B------:R-:W-:Y:S05]  /*13640*/  BSYNC B1 ;  /* 0x0000000000017941 */ /* 0x000fea0003800000 */
.L_x_122:
        /* <DEDUP_REMOVED lines=10> */
.L_x_125:
[----:B------:R-:W-:Y:S05]  /*136f0*/  BSYNC B1 ;  /* 0x0000000000017941 */ /* 0x000fea0003800000 */
.L_x_124:
        /* <DEDUP_REMOVED lines=10> */
.L_x_127:
[----:B------:R-:W-:Y:S05]  /*137a0*/  BSYNC B1 ;  /* 0x0000000000017941 */ /* 0x000fea0003800000 */
.L_x_126:
[----:B--2---:R-:W2:Y:S01]  /*137b0*/  LDL.LU R23, [R1+0xc0] ;  /* 0x0000c00001177983 */ /* 0x004ea20000300800 */
[----:B-----5:R-:W-:Y:S01]  /*137c0*/  LOP3.LUT R158, R153, 0xffffe000, RZ, 0xc0, !PT ;  /* 0xffffe000999e7812 */ /* 0x020fe200078ec0ff */
[----:B------:R-:W-:Y:S01]  /*137d0*/  BSSY B1, `(.L_x_128) ;  /* 0x0000009000017945 */ /* 0x000fe20003800000 */
[----:B------:R-:W-:-:S03]  /*137e0*/  ISETP.GT.AND P3, PT, R0, 0x61, P1 ;  /* 0x000000610000780c */ /* 0x000fc60000f64270 */
[----:B------:R-:W-:-:S04]  /*137f0*/  FMUL R158, R158, R16 ;  /* 0x000000109e9e7220 */ /* 0x000fc80000400000 */
[----:B--2---:R-:W-:Y:S01]  /*13800*/  FFMA R158, R23, R2, R158 ;  /* 0x00000002179e7223 */ /* 0x004fe2000000009e */
[----:B------:R-:W-:-:S04]  /*13810*/  MOV R23, R153 ;  /* 0x0000009900177202 */ /* 0x000fc80000000f00 */
[----:B------:R-:W-:-:S05]  /*13820*/  F2FP.TF32.F32.PACK_B R158, R158 ;  /* 0x0000009eff9e723e */ /* 0x000fca00024050ff */
[----:B------:R2:W-:Y:S01]  /*13830*/  @P2 STG.E desc[UR44][R4.64+0x180], R158 ;  /* 0x0001809e04002986 */ /* 0x0005e2000c10192c */
[----:B------:R-:W-:Y:S05]  /*13840*/  @!P3 BRA `(.L_x_129) ;  /* 0x000000000004b947 */ /* 0x000fea0003800000 */
[----:B------:R0:W5:Y:S02]  /*13850*/  LDG.E.LTC128B R23, desc[UR44][R10.64+0x184] ;  /* 0x0001842c0a177981 */ /* 0x000164000c1e1920 */
.L_x_129:
[----:B------:R-:W-:Y:S05]  /*13860*/  BSYNC B1 ;  /* 0x0000000000017941 */ /* 0x000fea0003800000 */
.L_x_128:
[----:B--2---:R-:W2:Y:S01]  /*13870*/  LDL.LU R158, [R1+0xc4] ;  /* 0x0000c400019e7983 */ /* 0x004ea20000300800 */
[----:B-----5:R-:W-:Y:S01]  /*13880*/  LOP3.LUT R153, R23, 0xffffe000, RZ, 0xc0, !PT ;  /* 0xffffe00017997812 */ /* 0x020fe200078ec0ff */
        /* <DEDUP_REMOVED lines=8> */
.L_x_131:
[----:B------:R-:W-:Y:S05]  /*13910*/  BSYNC B1 ;  /* 0x0000000000017941 */ /* 0x000fea0003800000 */
.L_x_130:
        /* <DEDUP_REMOVED lines=10> */
.L_x_133:
[----:B------:R-:W-:Y:S05]  /*139c0*/  BSYNC B1 ;  /* 0x0000000000017941 */ /* 0x000fea0003800000 */
.L_x_132:
        /* <DEDUP_REMOVED lines=10> */
.L_x_135:
[----:B------:R-:W-:Y:S05]  /*13a70*/  BSYNC B1 ;  /* 0x0000000000017941 */ /* 0x000fea0003800000 */
.L_x_134:
        /* <DEDUP_REMOVED lines=10> */
.L_x_137:
[----:B------:R-:W-:Y:S05]  /*13b20*/  BSYNC B1 ;  /* 0x0000000000017941 */ /* 0x000fea0003800000 */
.L_x_136:
        /* <DEDUP_REMOVED lines=10> */
.L_x_139:
[----:B------:R-:W-:Y:S05]  /*13bd0*/  BSYNC B1 ;  /* 0x0000000000017941 */ /* 0x000fea0003800000 */
.L_x_138:
        /* <DEDUP_REMOVED lines=10> */
.L_x_141:
[----:B------:R-:W-:Y:S05]  /*13c80*/  BSYNC B1 ;  /* 0x0000000000017941 */ /* 0x000fea0003800000 */
.L_x_140:
        /* <DEDUP_REMOVED lines=10> */
.L_x_143:
[----:B------:R-:W-:Y:S05]  /*13d30*/  BSYNC B1 ;  /* 0x0000000000017941 */ /* 0x000fea0003800000 */
.L_x_142:
        /* <DEDUP_REMOVED lines=10> */
.L_x_145:
[----:B------:R-:W-:Y:S05]  /*13de0*/  BSYNC B1 ;  /* 0x0000000000017941 */ /* 0x000fea0003800000 */
.L_x_144:
        /* <DEDUP_REMOVED lines=10> */
.L_x_147:
[----:B------:R-:W-:Y:S05]  /*13e90*/  BSYNC B1 ;  /* 0x0000000000017941 */ /* 0x000fea0003800000 */
.L_x_146:
        /* <DEDUP_REMOVED lines=10> */
.L_x_149:
[----:B------:R-:W-:Y:S05]  /*13f40*/  BSYNC B1 ;  /* 0x0000000000017941 */ /* 0x000fea0003800000 */
.L_x_148:
        /* <DEDUP_REMOVED lines=10> */
.L_x_151:
[----:B------:R-:W-:Y:S05]  /*13ff0*/  BSYNC B1 ;  /* 0x0000000000017941 */ /* 0x000fea0003800000 */
.L_x_150:
        /* <DEDUP_REMOVED lines=10> */
.L_x_153:
[----:B------:R-:W-:Y:S05]  /*140a0*/  BSYNC B1 ;  /* 0x0000000000017941 */ /* 0x000fea0003800000 */
.L_x_152:
        /* <DEDUP_REMOVED lines=10> */
.L_x_155:
[----:B------:R-:W-:Y:S05]  /*14150*/  BSYNC B1 ;  /* 0x0000000000017941 */ /* 0x000fea0003800000 */
.L_x_154:
        /* <DEDUP_REMOVED lines=10> */
.L_x_157:
[----:B------:R-:W-:Y:S05]  /*14200*/  BSYNC B1 ;  /* 0x0000000000017941 */ /* 0x000fea0003800000 */
.L_x_156:
        /* <DEDUP_REMOVED lines=10> */
.L_x_159:
[----:B------:R-:W-:Y:S05]  /*142b0*/  BSYNC B1 ;  /* 0x0000000000017941 */ /* 0x000fea0003800000 */
.L_x_158:
        /* <DEDUP_REMOVED lines=10> */
.L_x_161:
[----:B------:R-:W-:Y:S05]  /*14360*/  BSYNC B1 ;  /* 0x0000000000017941 */ /* 0x000fea0003800000 */
.L_x_160:
        /* <DEDUP_REMOVED lines=10> */
.L_x_163:
[----:B------:R-:W-:Y:S05]  /*14410*/  BSYNC B1 ;  /* 0x0000000000017941 */ /* 0x000fea0003800000 */
.L_x_162:
        /* <DEDUP_REMOVED lines=10> */
.L_x_165:
[----:B------:R-:W-:Y:S05]  /*144c0*/  BSYNC B1 ;  /* 0x0000000000017941 */ /* 0x000fea0003800000 */
.L_x_164:
        /* <DEDUP_REMOVED lines=10> */
.L_x_167:
[----:B------:R-:W-:Y:S05]  /*14570*/  BSYNC B1 ;  /* 0x0000000000017941 */ /* 0x000fea0003800000 */
.L_x_166:
        /* <DEDUP_REMOVED lines=10> */
.L_x_169:
[----:B------:R-:W-:Y:S05]  /*14620*/  BSYNC B1 ;  /* 0x0000000000017941 */ /* 0x000fea0003800000 */
.L_x_168:
        /* <DEDUP_REMOVED lines=10> */
.L_x_171:
[----:B------:R-:W-:Y:S05]  /*146d0*/  BSYNC B1 ;  /* 0x0000000000017941 */ /* 0x000fea0003800000 */
.L_x_170:
        /* <DEDUP_REMOVED lines=10> */
.L_x_173:
[----:B------:R-:W-:Y:S05]  /*14780*/  BSYNC B1 ;  /* 0x0000000000017941 */ /* 0x000fea0003800000 */
.L_x_172:
        /* <DEDUP_REMOVED lines=10> */
.L_x_175:
[----:B------:R-:W-:Y:S05]  /*14830*/  BSYNC B1 ;  /* 0x0000000000017941 */ /* 0x000fea0003800000 */
.L_x_174:
        /* <DEDUP_REMOVED lines=10> */
.L_x_177:
[----:B------:R-:W-:Y:S05]  /*148e0*/  BSYNC B1 ;  /* 0x0000000000017941 */ /* 0x000fea0003800000 */
.L_x_176:
        /* <DEDUP_REMOVED lines=10> */
.L_x_179:
[----:B------:R-:W-:Y:S05]  /*14990*/  BSYNC B1 ;  /* 0x0000000000017941 */ /* 0x000fea0003800000 */
.L_x_178:
        /* <DEDUP_REMOVED lines=10> */
.L_x_181:
[----:B------:R-:W-:Y:S05]  /*14a40*/  BSYNC B1 ;  /* 0x0000000000017941 */ /* 0x000fea0003800000 */
.L_x_180:
        /* <DEDUP_REMOVED lines=10> */
.L_x_183:
[----:B------:R-:W-:Y:S05]  /*14af0*/  BSYNC B1 ;  /* 0x0000000000017941 */ /* 0x000fea0003800000 */
.L_x_182:
        /* <DEDUP_REMOVED lines=10> */
.L_x_185:
[----:B------:R-:W-:Y:S05]  /*14ba0*/  BSYNC B1 ;  /* 0x0000000000017941 */ /* 0x000fea0003800000 */
.L_x_184:
        /* <DEDUP_REMOVED lines=10> */
.L_x_187:
[----:B------:R-:W-:Y:S05]  /*14c50*/  BSYNC B1 ;  /* 0x0000000000017941 */ /* 0x000fea0003800000 */
.L_x_186:
        /* <DEDUP_REMOVED lines=10> */
.L_x_189:
[----:B------:R-:W-:Y:S05]  /*14d00*/  BSYNC B1 ;  /* 0x0000000000017941 */ /* 0x000fea0003800000 */
.L_x_188:
        /* <DEDUP_REMOVED lines=10> */
.L_x_191:
[----:B------:R-:W-:Y:S05]  /*14db0*/  BSYNC B1 ;  /* 0x0000000000017941 */ /* 0x000fea0003800000 */
.L_x_190:
        /* <DEDUP_REMOVED lines=10> */
.L_x_193:
[----:B------:R-:W-:Y:S05]  /*14e60*/  BSYNC B1 ;  /* 0x0000000000017941 */ /* 0x000fea0003800000 */
.L_x_192:
        /* <DEDUP_REMOVED lines=10> */
.L_x_195:
[----:B------:R-:W-:Y:S05]  /*14f10*/  BSYNC B1 ;  /* 0x0000000000017941 */ /* 0x000fea0003800000 */
.L_x_194:
        /* <DEDUP_REMOVED lines=10> */
.L_x_197:
[----:B------:R-:W-:Y:S05]  /*14fc0*/  BSYNC B1 ;  /* 0x0000000000017941 */ /* 0x000fea0003800000 */
.L_x_196:
        /* <DEDUP_REMOVED lines=10> */
.L_x_199:
[----:B------:R-:W-:Y:S05]  /*15070*/  BSYNC B1 ;  /* 0x0000000000017941 */ /* 0x000fea0003800000 */
.L_x_198:
        /* <DEDUP_REMOVED lines=10> */
.L_x_201:
[----:B------:R-:W-:Y:S05]  /*15120*/  BSYNC B1 ;  /* 0x0000000000017941 */ /* 0x000fea0003800000 */
.L_x_200:
        /* <DEDUP_REMOVED lines=10> */
.L_x_203:
[----:B------:R-:W-:Y:S05]  /*151d0*/  BSYNC B1 ;  /* 0x0000000000017941 */ /* 0x000fea0003800000 */
.L_x_202:
        /* <DEDUP_REMOVED lines=10> */
.L_x_205:
[----:B------:R-:W-:Y:S05]  /*15280*/  BSYNC B1 ;  /* 0x0000000000017941 */ /* 0x000fea0003800000 */
.L_x_204:
        /* <DEDUP_REMOVED lines=10> */
.L_x_207:
[----:B------:R-:W-:Y:S05]  /*15330*/  BSYNC B1 ;  /* 0x0000000000017941 */ /* 0x000fea0003800000 */
.L_x_206:
        /* <DEDUP_REMOVED lines=10> */
.L_x_209:
[----:B------:R-:W-:Y:S05]  /*153e0*/  BSYNC B1 ;  /* 0x0000000000017941 */ /* 0x000fea0003800000 */
.L_x_208:
        /* <DEDUP_REMOVED lines=10> */
.L_x_211:
[----:B------:R-:W-:Y:S05]  /*15490*/  BSYNC B1 ;  /* 0x0000000000017941 */ /* 0x000fea0003800000 */
.L_x_210:
        /* <DEDUP_REMOVED lines=10> */
.L_x_213:
[----:B------:R-:W-:Y:S05]  /*15540*/  BSYNC B1 ;  /* 0x0000000000017941 */ /* 0x000fea0003800000 */
.L_x_212:
        /* <DEDUP_REMOVED lines=10> */
.L_x_215:
[----:B------:R-:W-:Y:S05]  /*155f0*/  BSYNC B1 ;  /* 0x0000000000017941 */ /* 0x000fea0003800000 */
.L_x_214:
        /* <DEDUP_REMOVED lines=10> */
.L_x_217:
[----:B------:R-:W-:Y:S05]  /*156a0*/  BSYNC B1 ;  /* 0x0000000000017941 */ /* 0x000fea0003800000 */
.L_x_216:
        /* <DEDUP_REMOVED lines=10> */
.L_x_219:
[----:B------:R-:W-:Y:S05]  /*15750*/  BSYNC B1 ;  /* 0x0000000000017941 */ /* 0x000fea0003800000 */
.L_x_218:
        /* <DEDUP_REMOVED lines=10> */
.L_x_221:
[----:B------:R-:W-:Y:S05]  /*15800*/  BSYNC B1 ;  /* 0x0000000000017941 */ /* 0x000fea0003800000 */
.L_x_220:
        /* <DEDUP_REMOVED lines=10> */
.L_x_223:
[----:B------:R-:W-:Y:S05]  /*158b0*/  BSYNC B1 ;  /* 0x0000000000017941 */ /* 0x000fea0003800000 */
.L_x_222:
        /* <DEDUP_REMOVED lines=10> */
.L_x_225:
[----:B------:R-:W-:Y:S05]  /*15960*/  BSYNC B1 ;  /* 0x0000000000017941 */ /* 0x000fea0003800000 */
.L_x_224:
        /* <DEDUP_REMOVED lines=10> */
.L_x_227:
[----:B------:R-:W-:Y:S05]  /*15a10*/  BSYNC B1 ;  /* 0x0000000000017941 */ /* 0x000fea0003800000 */
.L_x_226:
        /* <DEDUP_REMOVED lines=10> */
.L_x_229:
[----:B------:R-:W-:Y:S05]  /*15ac0*/  BSYNC B1 ;  /* 0x0000000000017941 */ /* 0x000fea0003800000 */
.L_x_228:
        /* <DEDUP_REMOVED lines=10> */
.L_x_231:
[----:B------:R-:W-:Y:S05]  /*15b70*/  BSYNC B1 ;  /* 0x0000000000017941 */ /* 0x000fea0003800000 */
.L_x_230:
        /* <DEDUP_REMOVED lines=10> */
.L_x_233:
[----:B------:R-:W-:Y:S05]  /*15c20*/  BSYNC B1 ;  /* 0x0000000000017941 */ /* 0x000fea0003800000 */
.L_x_232:
        /* <DEDUP_REMOVED lines=10> */
.L_x_235:
[----:B------:R-:W-:Y:S05]  /*15cd0*/  BSYNC B1 ;  /* 0x0000000000017941 */ /* 0x000fea0003800000 */
.L_x_234:
        /* <DEDUP_REMOVED lines=10> */
.L_x_237:
[----:B------:R-:W-:Y:S05]  /*15d80*/  BSYNC B1 ;  /* 0x0000000000017941 */ /* 0x000fea0003800000 */
.L_x_236:
        /* <DEDUP_REMOVED lines=10> */
.L_x_239:
[----:B------:R-:W-:Y:S05]  /*15e30*/  BSYNC B1 ;  /* 0x0000000000017941 */ /* 0x000fea0003800000 */
.L_x_238:
        /* <DEDUP_REMOVED lines=10> */
.L_x_241:
[----:B------:R-:W-:Y:S05]  /*15ee0*/  BSYNC B1 ;  /* 0x0000000000017941 */ /* 0x000fea0003800000 */
.L_x_240:
        /* <DEDUP_REMOVED lines=10> */
.L_x_243:
[----:B------:R-:W-:Y:S05]  /*15f90*/  BSYNC B1 ;  /* 0x0000000000017941 */ /* 0x000fea0003800000 */
.L_x_242:
        /* <DEDUP_REMOVED lines=10> */
.L_x_245:
[----:B------:R-:W-:Y:S05]  /*16040*/  BSYNC B1 ;  /* 0x0000000000017941 */ /* 0x000fea0003800000 */
.L_x_244:
        /* <DEDUP_REMOVED lines=10> */
.L_x_247:
[----:B------:R-:W-:Y:S05]  /*160f0*/  BSYNC B1 ;  /* 0x0000000000017941 */ /* 0x000fea0003800000 */
.L_x_246:
        /* <DEDUP_REMOVED lines=10> */
.L_x_249:
[----:B------:R-:W-:Y:S05]  /*161a0*/  BSYNC B1 ;  /* 0x0000000000017941 */ /* 0x000fea0003800000 */
.L_x_248:
        /* <DEDUP_REMOVED lines=10> */
.L_x_251:
[----:B------:R-:W-:Y:S05]  /*16250*/  BSYNC B1 ;  /* 0x0000000000017941 */ /* 0x000fea0003800000 */
.L_x_250:
        /* <DEDUP_REMOVED lines=10> */
.L_x_253:
[----:B------:R-:W-:Y:S05]  /*16300*/  BSYNC B1 ;  /* 0x0000000000017941 */ /* 0x000fea0003800000 */
.L_x_252:
        /* <DEDUP_REMOVED lines=10> */
.L_x_255:
[----:B------:R-:W-:Y:S05]  /*163b0*/  BSYNC B1 ;  /* 0x0000000000017941 */ /* 0x000fea0003800000 */
.L_x_254:
        /* <DEDUP_REMOVED lines=10> */
.L_x_257:
[----:B------:R-:W-:Y:S05]  /*16460*/  BSYNC B1 ;  /* 0x0000000000017941 */ /* 0x000fea0003800000 */
.L_x_256:
        /* <DEDUP_REMOVED lines=10> */
.L_x_259:
[----:B------:R-:W-:Y:S05]  /*16510*/  BSYNC B1 ;  /* 0x0000000000017941 */ /* 0x000fea0003800000 */
.L_x_258:
        /* <DEDUP_REMOVED lines=10> */
.L_x_261:
[----:B------:R-:W-:Y:S05]  /*165c0*/  BSYNC B1 ;  /* 0x0000000000017941 */ /* 0x000fea0003800000 */
.L_x_260:
        /* <DEDUP_REMOVED lines=10> */
.L_x_263:
[----:B------:R-:W-:Y:S05]  /*16670*/  BSYNC B1 ;  /* 0x0000000000017941 */ /* 0x000fea0003800000 */
.L_x_262:
        /* <DEDUP_REMOVED lines=10> */
.L_x_265:
[----:B------:R-:W-:Y:S05]  /*16720*/  BSYNC B1 ;  /* 0x0000000000017941 */ /* 0x000fea0003800000 */
.L_x_264:
        /* <DEDUP_REMOVED lines=10> */
.L_x_267:
[----:B------:R-:W-:Y:S05]  /*167d0*/  BSYNC B1 ;  /* 0x0000000000017941 */ /* 0x000fea0003800000 */
.L_x_266:
        /* <DEDUP_REMOVED lines=10> */
.L_x_269:
[----:B------:R-:W-:Y:S05]  /*16880*/  BSYNC B1 ;  /* 0x0000000000017941 */ /* 0x000fea0003800000 */
.L_x_268:
        /* <DEDUP_REMOVED lines=10> */
.L_x_271:
[----:B------:R-:W-:Y:S05]  /*16930*/  BSYNC B1 ;  /* 0x0000000000017941 */ /* 0x000fea0003800000 */
.L_x_270:
        /* <DEDUP_REMOVED lines=10> */
.L_x_273:
[----:B------:R-:W-:Y:S05]  /*169e0*/  BSYNC B1 ;  /* 0x0000000000017941 */ /* 0x000fea0003800000 */
.L_x_272:
        /* <DEDUP_REMOVED lines=10> */
.L_x_275:
[----:B------:R-:W-:Y:S05]  /*16a90*/  BSYNC B1 ;  /* 0x0000000000017941 */ /* 0x000fea0003800000 */
.L_x_274:
        /* <DEDUP_REMOVED lines=10> */
.L_x_277:
[----:B------:R-:W-:Y:S05]  /*16b40*/  BSYNC B1 ;  /* 0x0000000000017941 */ /* 0x000fea0003800000 */
.L_x_276:
        /* <DEDUP_REMOVED lines=10> */
.L_x_279:
[----:B------:R-:W-:Y:S05]  /*16bf0*/  BSYNC B1 ;  /* 0x0000000000017941 */ /* 0x000fea0003800000 */
.L_x_278:
        /* <DEDUP_REMOVED lines=10> */
.L_x_281:
[----:B------:R-:W-:Y:S05]  /*16ca0*/  BSYNC B1 ;  /* 0x0000000000017941 */ /* 0x000fea0003800000 */
.L_x_280:
[----:B01-34-:R-:W3:Y:S01]  /*16cb0*/  LDL.LU R10, [R1+0x1f4] ;  /* 0x0001f400010a7983 */ /* 0x01bee20000300800 */
        /* <DEDUP_REMOVED lines=9> */
.L_x_283:
[----:B------:R-:W-:Y:S05]  /*16d50*/  BSYNC B1 ;  /* 0x0000000000017941 */ /* 0x000fea0003800000 */
.L_x_282:
[----:B------:R-:W3:Y:S01]  /*16d60*/  LDL.LU R10, [R1+0x1f8] ;  /* 0x0001f800010a7983 */ /* 0x000ee20000300800 */
[----:B0----5:R-:W-:Y:S01]  /*16d70*/  LOP3.LUT R11, R23, 0xffffe000, RZ, 0xc0, !PT ;  /* 0xffffe000170b7812 */ /* 0x021fe200078ec0ff */
[----:B------:R-:W-:Y:S01]  /*16d80*/  BSSY B1, `(.L_x_284) ;  /* 0x000000b000017945 */ /* 0x000fe20003800000 */
[----:B------:R-:W-:Y:S02]  /*16d90*/  ISETP.GT.AND P1, PT, R0, 0xf9, P0 ;  /* 0x000000f90000780c */ /* 0x000fe40000724270 */
[----:B------:R-:W-:Y:S01]  /*16da0*/  IADD3 R169, P2, R3, 0x80, RZ ;  /* 0x0000008003a97810 */ /* 0x000fe20007f5e0ff */
[----:B------:R-:W-:-:S04]  /*16db0*/  FMUL R11, R11, R16 ;  /* 0x000000100b0b7220 */ /* 0x000fc80000400000 */
[----:B------:R-:W-:Y:S02]  /*16dc0*/  IMAD.X R3, RZ, RZ, UR7, P2 ;  /* 0x00000007ff037e24 */ /* 0x000fe400090e06ff */
[----:B---3--:R-:W-:Y:S02]  /*16dd0*/  FFMA R11, R10, R2, R11 ;  /* 0x000000020a0b7223 */ /* 0x008fe4000000000b */
[----:B------:R-:W-:-:S03]  /*16de0*/  IMAD R10, R3, R14, RZ ;  /* 0x0000000e030a7224 */ /* 0x000fc600078e02ff */
[----:B------:R-:W-:-:S05]  /*16df0*/  F2FP.TF32.F32.PACK_B R11, R11 ;  /* 0x0000000bff0b723e */ /* 0x000fca00024050ff */
[----:B------:R0:W-:Y:S01]  /*16e00*/  @P3 STG.E desc[UR44][R6.64+0x3e0], R11 ;  /* 0x0003e00b06003986 */ /* 0x0001e2000c10192c */
[----:B------:R-:W-:Y:S05]  /*16e10*/  @!P1 BRA `(.L_x_285) ;  /* 0x0000000000049947 */ /* 0x000fea0003800000 */
[----:B------:R3:W5:Y:S02]  /*16e20*/  LDG.E.LTC128B R23, desc[UR44][R8.64+0x3e4] ;  /* 0x0003e42c08177981 */ /* 0x000764000c1e1920 */
.L_x_285:
[----:B------:R-:W-:Y:S05]  /*16e30*/  BSYNC B1 ;  /* 0x0000000000017941 */ /* 0x000fea0003800000 */
.L_x_284:
[----:B0-----:R-:W4:Y:S01]  /*16e40*/  LDL.LU R11, [R1+0x1fc] ;  /* 0x0001fc00010b7983 */ /* 0x001f220000300800 */
[----:B-----5:R-:W-:Y:S01]  /*16e50*/  LOP3.LUT R3, R23, 0xffffe000, RZ, 0xc0, !PT ;  /* 0xffffe00017037812 */ /* 0x020fe200078ec0ff */
[C---:B------:R-:W-:Y:S01]  /*16e60*/  IMAD R167, R169.reuse, R15, R10 ;  /* 0x0000000fa9a77224 */ /* 0x040fe200078e020a */
[----:B------:R-:W-:Y:S01]  /*16e70*/  ISETP.GT.AND P0, PT, R164, 0x80, PT ;  /* 0x00000080a400780c */ /* 0x000fe20003f04270 */
[----:B-1-3--:R-:W-:-:S04]  /*16e80*/  IMAD.WIDE.U32 R8, R169, R14, R20 ;  /* 0x0000000ea9087225 */ /* 0x00afc800078e0014 */
[----:B------:R-:W-:Y:S01]  /*16e90*/  FMUL R3, R3, R16 ;  /* 0x0000001003037220 */ /* 0x000fe20000400000 */
[----:B------:R-:W-:Y:S01]  /*16ea0*/  ISETP.GT.AND P3, PT, R0, RZ, P0 ;  /* 0x000000ff0000720c */ /* 0x000fe20000764270 */
[----:B------:R-:W-:Y:S01]  /*16eb0*/  IMAD.IADD R9, R9, 0x1, R167 ;  /* 0x0000000109097824 */ /* 0x000fe200078e02a7 */
[----:B------:R-:W-:Y:S01]  /*16ec0*/  LEA R10, P2, R8, R12, 0x2 ;  /* 0x0000000c080a7211 */ /* 0x000fe200078410ff */
[----:B----4-:R-:W-:-:S03]  /*16ed0*/  FFMA R15, R11, R2, R3 ;  /* 0x000000020b0f7223 */ /* 0x010fc60000000003 */
[----:B------:R-:W-:Y:S02]  /*16ee0*/  LEA.HI.X R11, R8, R13, R9, 0x2, P2 ;  /* 0x0000000d080b7211 */ /* 0x000fe400010f1409 */
[----:B------:R-:W-:-:S05]  /*16ef0*/  F2FP.TF32.F32.PACK_B R15, R15 ;  /* 0x0000000fff0f723e */ /* 0x000fca00024050ff */
[----:B------:R0:W-:Y:S04]  /*16f00*/  @P1 STG.E desc[UR44][R6.64+0x3e4], R15 ;  /* 0x0003e40f06001986 */ /* 0x0001e8000c10192c */
[----:B------:R-:W3:Y:S01]  /*16f10*/  @P3 LDG.E.LTC128B R23, desc[UR44][R10.64] ;  /* 0x0000002c0a173981 */ /* 0x000ee2000c1e1920 */
[----:B--2---:R-:W-:Y:S01]  /*16f20*/  MOV R153, UR8 ;  /* 0x0000000800997c02 */ /* 0x004fe20008000f00 */
[----:B------:R-:W-:Y:S01]  /*16f30*/  IMAD.WIDE.U32 R8, R169, R14, R18 ;  /* 0x0000000ea9087225 */ /* 0x000fe200078e0012 */
[----:B------:R-:W-:Y:S01]  /*16f40*/  ISETP.GT.AND P2, PT, R0, 0x1, P0 ;  /* 0x000000010000780c */ /* 0x000fe20000744270 */
[----:B------:R-:W-:Y:S02]  /*16f50*/  BSSY B1, `(.L_x_286) ;  /* 0x0000013000017945 */ /* 0x000fe40003800000 */
[----:B------:R-:W-:-:S02]  /*16f60*/  IMAD.IADD R9, R167, 0x1, R9 ;  /* 0x00000001a7097824 */ /* 0x000fc400078e0209 */
[----:B------:R-:W-:Y:S02]  /*16f70*/  IMAD.U32 R165, RZ, RZ, UR8 ;  /* 0x00000008ffa57e24 */ /* 0x000fe4000f8e00ff */
[----:B------:R-:W-:Y:S02]  /*16f80*/  IMAD.U32 R158, RZ, RZ, UR9 ;  /* 0x00000009ff9e7e24 */ /* 0x000fe4000f8e00ff */
[----:B------:R-:W-:Y:S02]  /*16f90*/  IMAD.SHL.U32 R153, R153, 0x200, RZ ;  /* 0x0000020099997824 */ /* 0x000fe400078e00ff */
[----:B------:R-:W-:Y:S01]  /*16fa0*/  IMAD.WIDE.U32 R162, R22, UR42, R8 ;  /* 0x0000002a16a27c25 */ /* 0x000fe2000f8e0008 */
[----:B------:R-:W-:Y:S02]  /*16fb0*/  SHF.L.U64.HI R165, R165, 0x9, R158 ;  /* 0x00000009a5a57819 */ /* 0x000fe4000001029e */
[----:B------:R-:W-:Y:S02]  /*16fc0*/  IADD3 R8, P1, R153, R4, RZ ;  /* 0x0000000499087210 */ /* 0x000fe40007f3e0ff */
[----:B0-----:R-:W-:-:S03]  /*16fd0*/  LEA R6, P4, R162, R12, 0x2 ;  /* 0x0000000ca2067211 */ /* 0x001fc600078810ff */
[----:B------:R-:W-:Y:S01]  /*16fe0*/  IMAD.X R9, R165, 0x1, R5, P1 ;  /* 0x00000001a5097824 */ /* 0x000fe200008e0605 */
[----:B---3--:R-:W-:-:S05]  /*16ff0*/  LOP3.LUT R3, R23, 0xffffe000, RZ, 0xc0, !PT ;  /* 0xffffe00017037812 */ /* 0x008fca00078ec0ff */
[----:B------:R-:W-:-:S04]  /*17000*/  FMUL R3, R3, R16 ;  /* 0x0000001003037220 */ /* 0x000fc80000400000 */
[----:B------:R-:W-:Y:S01]  /*17010*/  FFMA R11, R24, R2, R3 ;  /* 0x00000002180b7223 */ /* 0x000fe20000000003 */
[----:B------:R-:W-:-:S04]  /*17020*/  IADD3 R3, R159, R163, RZ ;  /* 0x000000a39f037210 */ /* 0x000fc80007ffe0ff */
[----:B------:R-:W-:Y:S02]  /*17030*/  F2FP.TF32.F32.PACK_B R11, R11 ;  /* 0x0000000bff0b723e */ /* 0x000fe400024050ff */
[----:B------:R-:W-:-:S03]  /*17040*/  LEA.HI.X R7, R162, R13, R3, 0x2, P4 ;  /* 0x0000000da2077211 */ /* 0x000fc600020f1403 */
[----:B------:R0:W-:Y:S01]  /*17050*/  @P3 STG.E desc[UR44][R8.64], R11 ;  /* 0x0000000b08003986 */ /* 0x0001e2000c10192c */
[----:B------:R-:W-:Y:S05]  /*17060*/  @!P2 BRA `(.L_x_287) ;  /* 0x000000000004a947 */ /* 0x000fea0003800000 */
[----:B------:R1:W5:Y:S02]  /*17070*/  LDG.E.LTC128B R23, desc[UR44][R6.64+0x4] ;  /* 0x0000042c06177981 */ /* 0x000364000c1e1920 */
.L_x_287:
[----:B------:R-:W-:Y:S05]  /*17080*/  BSYNC B1 ;  /* 0x0000000000017941 */ /* 0x000fea0003800000 */
.L_x_286:
[----:B-----5:R-:W-:Y:S01]  /*17090*/  LOP3.LUT R3, R23, 0xffffe000, RZ, 0xc0, !PT ;  /* 0xffffe00017037812 */ /* 0x020fe200078ec0ff */
[----:B------:R-:W-:Y:S01]  /*170a0*/  IMAD.WIDE.U32 R14, R169, R14, R156 ;  /* 0x0000000ea90e7225 */ /* 0x000fe200078e009c */
[----:B------:R-:W-:Y:S01]  /*170b0*/  ISETP.GT.AND P1, PT, R164, 0x88, PT ;  /* 0x00000088a400780c */ /* 0x000fe20003f24270 */
[----:B------:R-:W-:Y:S02]  /*170c0*/  BSSY B1, `(.L_x_288) ;  /* 0x0000010000017945 */ /* 0x000fe40003800000 */
[----:B------:R-:W-:Y:S01]  /*170d0*/  FMUL R10, R3, R16 ;  /* 0x00000010030a7220 */ /* 0x000fe20000400000 */
[----:B------:R-:W-:Y:S01]  /*170e0*/  ISETP.GT.AND P3, PT, R0, RZ, P1 ;  /* 0x000000ff0000720c */ /* 0x000fe20000f64270 */
[----:B------:R-:W-:Y:S01]  /*170f0*/  IMAD.IADD R167, R167, 0x1, R15 ;  /* 0x00000001a7a77824 */ /* 0x000fe200078e020f */
[----:B------:R-:W-:Y:S01]  /*17100*/  IADD3 R154, P5, R154, R14, RZ ;  /* 0x0000000e9a9a7210 */ /* 0x000fe20007fbe0ff */
[----:B------:R-:W-:Y:S01]  /*17110*/  FFMA R25, R25, R2, R10 ;  /* 0x0000000219197223 */ /* 0x000fe2000000000a */
[----:B------:R-:W-:Y:S01]  /*17120*/  IADD3 R14, P4, R18, R14, RZ ;  /* 0x0000000e120e7210 */ /* 0x000fe20007f9e0ff */
[----:B------:R-:W-:-:S02]  /*17130*/  IMAD.MOV.U32 R3, RZ, RZ, R23 ;  /* 0x000000ffff037224 */ /* 0x000fc400078e0017 */
[----:B------:R-:W-:Y:S01]  /*17140*/  IMAD.X R20, R167, 0x1, R21, P5 ;  /* 0x00000001a7147824 */ /* 0x000fe200028e0615 */
[----:B------:R-:W-:Y:S02]  /*17150*/  F2FP.TF32.F32.PACK_B R25, R25 ;  /* 0x00000019ff19723e */ /* 0x000fe400024050ff */
[C---:B------:R-:W-:Y:S02]  /*17160*/  LEA R10, P5, R154.reuse, R12, 0x2 ;  /* 0x0000000c9a0a7211 */ /* 0x040fe400078a10ff */
[----:B------:R-:W-:Y:S01]  /*17170*/  IADD3.X R15, R19, R167, RZ, P4, !PT ;  /* 0x000000a7130f7210 */ /* 0x000fe200027fe4ff */
[----:B------:R2:W-:Y:S01]  /*17180*/  @P2 STG.E desc[UR44][R8.64+0x4], R25 ;  /* 0x0000041908002986 */ /* 0x0005e2000c10192c */
[----:B0-----:R-:W-:Y:S01]  /*17190*/  LEA.HI.X R11, R154, R13, R20, 0x2, P5 ;  /* 0x0000000d9a0b7211 */ /* 0x001fe200028f1414 */
[----:B------:R-:W-:Y:S08]  /*171a0*/  @!P3 BRA `(.L_x_289) ;  /* 0x000000000004b947 */ /* 0x000ff00003800000 */
[----:B------:R0:W5:Y:S02]  /*171b0*/  LDG.E.LTC128B R3, desc[UR44][R10.64] ;  /* 0x0000002c0a037981 */ /* 0x000164000c1e1920 */
.L_x_289:
[----:B------:R-:W-:Y:S05]  /*171c0*/  BSYNC B1 ;  /* 0x0000000000017941 */ /* 0x000fea0003800000 */
.L_x_288:
[----:B0----5:R-:W-:Y:S01]  /*171d0*/  LOP3.LUT R11, R3, 0xffffe000, RZ, 0xc0, !PT ;  /* 0xffffe000030b7812 */ /* 0x021fe200078ec0ff */
[----:B------:R-:W-:Y:S01]  /*171e0*/  IMAD.WIDE.U32 R22, R22, UR42, R14 ;  /* 0x0000002a16167c25 */ /* 0x000fe2000f8e000e */
[----:B------:R-:W-:Y:S01]  /*171f0*/  IADD3 R10, P4, R8, R161, RZ ;  /* 0x000000a1080a7210 */ /* 0x000fe20007f9e0ff */
[----:B------:R-:W-:Y:S01]  /*17200*/  BSSY B1, `(.L_x_290) ;  /* 0x000000c000017945 */ /* 0x000fe20003800000 */
[----:B------:R-:W-:Y:S01]  /*17210*/  ISETP.GT.AND P2, PT, R0, 0x1, P1 ;  /* 0x000000010000780c */ /* 0x000fe20000f44270 */
[----:B------:R-:W-:Y:S01]  /*17220*/  FMUL R11, R11, R16 ;  /* 0x000000100b0b7220 */ /* 0x000fe20000400000 */
[----:B------:R-:W-:Y:S01]  /*17230*/  IMAD.IADD R159, R159, 0x1, R23 ;  /* 0x000000019f9f7824 */ /* 0x000fe200078e0217 */
[----:B------:R-:W-:Y:S02]  /*17240*/  LEA R12, P5, R22, R12, 0x2 ;  /* 0x0000000c160c7211 */ /* 0x000fe400078a10ff */
[----:B------:R-:W-:Y:S01]  /*17250*/  FFMA R15, R26, R2, R11 ;  /* 0x000000021a0f7223 */ /* 0x000fe2000000000b */
[----:B------:R-:W-:Y:S01]  /*17260*/  IMAD.X R11, R9, 0x1, R160, P4 ;  /* 0x00000001090b7824 */ /* 0x000fe200020e06a0 */
[----:B------:R-:W-:-:S03]  /*17270*/  LEA.HI.X R13, R22, R13, R159, 0x2, P5 ;  /* 0x0000000d160d7211 */ /* 0x000fc600028f149f */
[----:B------:R-:W-:-:S05]  /*17280*/  F2FP.TF32.F32.PACK_B R15, R15 ;  /* 0x0000000fff0f723e */ /* 0x000fca00024050ff */
[----:B------:R0:W-:Y:S01]  /*17290*/  @P3 STG.E desc[UR44][R10.64], R15 ;  /* 0x0000000f0a003986 */ /* 0x0001e2000c10192c */
[----:B------:R-:W-:Y:S05]  /*172a0*/  @!P2 BRA `(.L_x_291) ;  /* 0x000000000004a947 */ /* 0x000fea0003800000 */
[----:B------:R3:W5:Y:S02]  /*172b0*/  LDG.E.LTC128B R3, desc[UR44][R12.64+0x4] ;  /* 0x0000042c0c037981 */ /* 0x000764000c1e1920 */
.L_x_291:
[----:B------:R-:W-:Y:S05]  /*172c0*/  BSYNC B1 ;  /* 0x0000000000017941 */ /* 0x000fea0003800000 */
.L_x_290:
[----:B0----5:R-:W-:Y:S01]  /*172d0*/  LOP3.LUT R15, R3, 0xffffe000, RZ, 0xc0, !PT ;  /* 0xffffe000030f7812 */ /* 0x021fe200078ec0ff */
[----:B------:R-:W-:Y:S01]  /*172e0*/  BSSY B1, `(.L_x_292) ;  /* 0x0000008000017945 */ /* 0x000fe20003800000 */
[----:B------:R-:W-:-:S03]  /*172f0*/  ISETP.GT.AND P3, PT, R0, 0x8, P0 ;  /* 0x000000080000780c */ /* 0x000fc60000764270 */
[----:B------:R-:W-:-:S04]  /*17300*/  FMUL R14, R15, R16 ;  /* 0x000000100f0e7220 */ /* 0x000fc80000400000 */
[----:B------:R-:W-:-:S05]  /*17310*/  FFMA R27, R27, R2, R14 ;  /* 0x000000021b1b7223 */ /* 0x000fca000000000e */
[----:B------:R-:W-:-:S05]  /*17320*/  F2FP.TF32.F32.PACK_B R27, R27 ;  /* 0x0000001bff1b723e */ /* 0x000fca00024050ff */
[----:B------:R0:W-:Y:S01]  /*17330*/  @P2 STG.E desc[UR44][R10.64+0x4], R27 ;  /* 0x0000041b0a002986 */ /* 0x0001e2000c10192c */
[----:B------:R-:W-:Y:S05]  /*17340*/  @!P3 BRA `(.L_x_293) ;  /* 0x000000000004b947 */ /* 0x000fea0003800000 */
[----:B------:R4:W5:Y:S02]  /*17350*/  LDG.E.LTC128B R3, desc[UR44][R6.64+0x20] ;  /* 0x0000202c06037981 */ /* 0x000964000c1e1920 */
.L_x_293:
[----:B------:R-:W-:Y:S05]  /*17360*/  BSYNC B1 ;  /* 0x0000000000017941 */ /* 0x000fea0003800000 */
.L_x_292:
        /* <DEDUP_REMOVED lines=9> */
.L_x_295:
[----:B------:R-:W-:Y:S05]  /*17400*/  BSYNC B1 ;  /* 0x0000000000017941 */ /* 0x000fea0003800000 */
.L_x_294:
        /* <DEDUP_REMOVED lines=9> */
.L_x_297:
[----:B------:R-:W-:Y:S05]  /*174a0*/  BSYNC B1 ;  /* 0x0000000000017941 */ /* 0x000fea0003800000 */
.L_x_296:
[----:B-----5:R-:W-:Y:S01]  /*174b0*/  LOP3.LUT R11, R3, 0xffffe000, RZ, 0xc0, !PT ;  /* 0xffffe000030b7812 */ /* 0x020fe200078ec0ff */
[----:B------:R-:W-:Y:S01]  /*174c0*/  BSSY B1, `(.L_x_298) ;  /* 0x000000a000017945 */ /* 0x000fe20003800000 */
[----:B------:R-:W-:Y:S02]  /*174d0*/  IADD3 R10, P3, R161, R8, RZ ;  /* 0x00000008a10a7210 */ /* 0x000fe40007f7e0ff */
[----:B------:R-:W-:Y:S01]  /*174e0*/  ISETP.GT.AND P2, PT, R0, 0x9, P1 ;  /* 0x000000090000780c */ /* 0x000fe20000f44270 */
[----:B------:R-:W-:-:S04]  /*174f0*/  FMUL R11, R11, R16 ;  /* 0x000000100b0b7220 */ /* 0x000fc80000400000 */
[----:B------:R-:W-:Y:S01]  /*17500*/  FFMA R15, R30, R2, R11 ;  /* 0x000000021e0f7223 */ /* 0x000fe2000000000b */
[----:B------:R-:W-:-:S04]  /*17510*/  IADD3.X R11, R160, R9, RZ, P3, !PT ;  /* 0x00000009a00b7210 */ /* 0x000fc80001ffe4ff */
[----:B------:R-:W-:-:S05]  /*17520*/  F2FP.TF32.F32.PACK_B R15, R15 ;  /* 0x0000000fff0f723e */ /* 0x000fca00024050ff */
[----:B------:R0:W-:Y:S01]  /*17530*/  @P4 STG.E desc[UR44][R10.64+0x20], R15 ;  /* 0x0000200f0a004986 */ /* 0x0001e2000c10192c */
[----:B------:R-:W-:Y:S05]  /*17540*/  @!P2 BRA `(.L_x_299) ;  /* 0x000000000004a947 */ /* 0x000fea0003800000 */
[----:B------:R0:W5:Y:S02]  /*17550*/  LDG.E.LTC128B R3, desc[UR44][R12.64+0x24] ;  /* 0x0000242c0c037981 */ /* 0x000164000c1e1920 */
.L_x_299:
[----:B------:R-:W-:Y:S05]  /*17560*/  BSYNC B1 ;  /* 0x0000000000017941 */ /* 0x000fea0003800000 */
.L_x_298:
[----:B0----5:R-:W-:Y:S01]  /*17570*/  LOP3.LUT R11, R3, 0xffffe000, RZ, 0xc0, !PT ;  /* 0xffffe000030b7812 */ /* 0x021fe200078ec0ff */
[----:B------:R-:W-:Y:S01]  /*17580*/  BSSY B1, `(.L_x_300) ;  /* 0x000000a000017945 */ /* 0x000fe20003800000 */
[----:B------:R-:W-:Y:S02]  /*17590*/  IADD3 R4, P4, P5, R161, R4, R153 ;  /* 0x00000004a1047210 */ /* 0x000fe40007d9e099 */
[----:B------:R-:W-:Y:S01]  /*175a0*/  ISETP.GT.AND P3, PT, R0, 0x10, P0 ;  /* 0x000000100000780c */ /* 0x000fe20000764270 */
[----:B------:R-:W-:Y:S01]  /*175b0*/  FMUL R10, R11, R16 ;  /* 0x000000100b0a7220 */ /* 0x000fe20000400000 */
[----:B------:R-:W-:-:S03]  /*175c0*/  IADD3.X R5, R160, R5, R165, P4, P5 ;  /* 0x00000005a0057210 */ /* 0x000fc600027ea4a5 */
[----:B------:R-:W-:-:S05]  /*175d0*/  FFMA R31, R31, R2, R10 ;  /* 0x000000021f1f7223 */ /* 0x000fca000000000a */
[----:B------:R-:W-:-:S05]  /*175e0*/  F2FP.TF32.F32.PACK_B R31, R31 ;  /* 0x0000001fff1f723e */ /* 0x000fca00024050ff */
[----:B------:R0:W-:Y:S01]  /*175f0*/  @P2 STG.E desc[UR44][R4.64+0x24], R31 ;  /* 0x0000241f04002986 */ /* 0x0001e2000c10192c */
[----:B------:R-:W-:Y:S05]  /*17600*/  @!P3 BRA `(.L_x_301) ;  /* 0x000000000004b947 */ /* 0x000fea0003800000 */
[----:B------:R0:W5:Y:S02]  /*17610*/  LDG.E.LTC128B R3, desc[UR44][R6.64+0x40] ;  /* 0x0000402c06037981 */ /* 0x000164000c1e1920 */
.L_x_301:
[----:B------:R-:W-:Y:S05]  /*17620*/  BSYNC B1 ;  /* 0x0000000000017941 */ /* 0x000fea0003800000 */
.L_x_300:
[----:B-----5:R-:W-:Y:S01]  /*17630*/  LOP3.LUT R11, R3, 0xffffe000, RZ, 0xc0, !PT ;  /* 0xffffe000030b7812 */ /* 0x020fe200078ec0ff */
        /* <DEDUP_REMOVED lines=8> */
.L_x_303:
[----:B------:R-:W-:Y:S05]  /*176c0*/  BSYNC B1 ;  /* 0x0000000000017941 */ /* 0x000fea0003800000 */
.L_x_302:
        /* <DEDUP_REMOVED lines=9> */
.L_x_305:
[----:B------:R-:W-:Y:S05]  /*17760*/  BSYNC B1 ;  /* 0x0000000000017941 */ /* 0x000fea0003800000 */
.L_x_304:
        /* <DEDUP_REMOVED lines=9> */
.L_x_307:
[----:B------:R-:W-:Y:S05]  /*17800*/  BSYNC B1 ;  /* 0x0000000000017941 */ /* 0x000fea0003800000 */
.L_x_306:
        /* <DEDUP_REMOVED lines=9> */
.L_x_309:
[----:B------:R-:W-:Y:S05]  /*178a0*/  BSYNC B1 ;  /* 0x0000000000017941 */ /* 0x000fea0003800000 */
.L_x_308:
        /* <DEDUP_REMOVED lines=9> */
.L_x_311:
[----:B------:R-:W-:Y:S05]  /*17940*/  BSYNC B1 ;  /* 0x0000000000017941 */ /* 0x000fea0003800000 */
.L_x_310:
        /* <DEDUP_REMOVED lines=9> */
.L_x_313:
[----:B------:R-:W-:Y:S05]  /*179e0*/  BSYNC B1 ;  /* 0x0000000000017941 */ /* 0x000fea0003800000 */
.L_x_312:
        /* <DEDUP_REMOVED lines=9> */
.L_x_315:
[----:B------:R-:W-:Y:S05]  /*17a80*/  BSYNC B1 ;  /* 0x0000000000017941 */ /* 0x000fea0003800000 */
.L_x_314:
        /* <DEDUP_REMOVED lines=9> */
.L_x_317:
[----:B------:R-:W-:Y:S05]  /*17b20*/  BSYNC B1 ;  /* 0x0000000000017941 */ /* 0x000fea0003800000 */
.L_x_316:
        /* <DEDUP_REMOVED lines=9> */
.L_x_319:
[----:B------:R-:W-:Y:S05]  /*17bc0*/  BSYNC B1 ;  /* 0x0000000000017941 */ /* 0x000fea0003800000 */
.L_x_318:
        /* <DEDUP_REMOVED lines=9> */
.L_x_321:
[----:B------:R-:W-:Y:S05]  /*17c60*/  BSYNC B1 ;  /* 0x0000000000017941 */ /* 0x000fea0003800000 */
.L_x_320:
        /* <DEDUP_REMOVED lines=9> */
.L_x_323:
[----:B------:R-:W-:Y:S05]  /*17d00*/  BSYNC B1 ;  /* 0x0000000000017941 */ /* 0x000fea0003800000 */
.L_x_322:
        /* <DEDUP_REMOVED lines=9> */
.L_x_325:
[----:B------:R-:W-:Y:S05]  /*17da0*/  BSYNC B1 ;  /* 0x0000000000017941 */ /* 0x000fea0003800000 */
.L_x_324:
        /* <DEDUP_REMOVED lines=9> */
.L_x_327:
[----:B------:R-:W-:Y:S05]  /*17e40*/  BSYNC B1 ;  /* 0x0000000000017941 */ /* 0x000fea0003800000 */
.L_x_326:
        /* <DEDUP_REMOVED lines=9> */
.L_x_329:
[----:B------:R-:W-:Y:S05]  /*17ee0*/  BSYNC B1 ;  /* 0x0000000000017941 */ /* 0x000fea0003800000 */
.L_x_328:
        /* <DEDUP_REMOVED lines=9> */
.L_x_331:
[----:B------:R-:W-:Y:S05]  /*17f80*/  BSYNC B1 ;  /* 0x0000000000017941 */ /* 0x000fea0003800000 */
.L_x_330:
        /* <DEDUP_REMOVED lines=9> */
.L_x_333:
[----:B------:R-:W-:Y:S05]  /*18020*/  BSYNC B1 ;  /* 0x0000000000017941 */ /* 0x000fea0003800000 */
.L_x_332:
        /* <DEDUP_REMOVED lines=9> */
.L_x_335:
[----:B------:R-:W-:Y:S05]  /*180c0*/  BSYNC B1 ;  /* 0x0000000000017941 */ /* 0x000fea0003800000 */
.L_x_334:
        /* <DEDUP_REMOVED lines=9> */
.L_x_337:
[----:B------:R-:W-:Y:S05]  /*18160*/  BSYNC B1 ;  /* 0x0000000000017941 */ /* 0x000fea0003800000 */
.L_x_336:
        /* <DEDUP_REMOVED lines=9> */
.L_x_339:
[----:B------:R-:W-:Y:S05]  /*18200*/  BSYNC B1 ;  /* 0x0000000000017941 */ /* 0x000fea0003800000 */
.L_x_338:
        /* <DEDUP_REMOVED lines=9> */
.L_x_341:
[----:B------:R-:W-:Y:S05]  /*182a0*/  BSYNC B1 ;  /* 0x0000000000017941 */ /* 0x000fea0003800000 */
.L_x_340:
        /* <DEDUP_REMOVED lines=9> */
.L_x_343:
[----:B------:R-:W-:Y:S05]  /*18340*/  BSYNC B1 ;  /* 0x0000000000017941 */ /* 0x000fea0003800000 */
.L_x_342:
        /* <DEDUP_REMOVED lines=9> */
.L_x_345:
[----:B------:R-:W-:Y:S05]  /*183e0*/  BSYNC B1 ;  /* 0x0000000000017941 */ /* 0x000fea0003800000 */
.L_x_344:
        /* <DEDUP_REMOVED lines=9> */
.L_x_347:
[----:B------:R-:W-:Y:S05]  /*18480*/  BSYNC B1 ;  /* 0x0000000000017941 */ /* 0x000fea0003800000 */
.L_x_346:
        /* <DEDUP_REMOVED lines=9> */
.L_x_349:
[----:B------:R-:W-:Y:S05]  /*18520*/  BSYNC B1 ;  /* 0x0000000000017941 */ /* 0x000fea0003800000 */
.L_x_348:
        /* <DEDUP_REMOVED lines=9> */
.L_x_351:
[----:B------:R-:W-:Y:S05]  /*185c0*/  BSYNC B1 ;  /* 0x0000000000017941 */ /* 0x000fea0003800000 */
.L_x_350:
        /* <DEDUP_REMOVED lines=9> */
.L_x_353:
[----:B------:R-:W-:Y:S05]  /*18660*/  BSYNC B1 ;  /* 0x0000000000017941 */ /* 0x000fea0003800000 */
.L_x_352:
        /* <DEDUP_REMOVED lines=9> */
.L_x_355:
[----:B------:R-:W-:Y:S05]  /*18700*/  BSYNC B1 ;  /* 0x0000000000017941 */ /* 0x000fea0003800000 */
.L_x_354:
        /* <DEDUP_REMOVED lines=9> */
.L_x_357:
[----:B------:R-:W-:Y:S05]  /*187a0*/  BSYNC B1 ;  /* 0x0000000000017941 */ /* 0x000fea0003800000 */
.L_x_356:
        /* <DEDUP_REMOVED lines=9> */
.L_x_359:
[----:B------:R-:W-:Y:S05]  /*18840*/  BSYNC B1 ;  /* 0x0000000000017941 */ /* 0x000fea0003800000 */
.L_x_358:
        /* <DEDUP_REMOVED lines=9> */
.L_x_361:
[----:B------:R-:W-:Y:S05]  /*188e0*/  BSYNC B1 ;  /* 0x0000000000017941 */ /* 0x000fea0003800000 */
.L_x_360:
        /* <DEDUP_REMOVED lines=9> */
.L_x_363:
[----:B------:R-:W-:Y:S05]  /*18980*/  BSYNC B1 ;  /* 0x0000000000017941 */ /* 0x000fea0003800000 */
.L_x_362:
        /* <DEDUP_REMOVED lines=9> */
.L_x_365:
[----:B------:R-:W-:Y:S05]  /*18a20*/  BSYNC B1 ;  /* 0x0000000000017941 */ /* 0x000fea0003800000 */
.L_x_364:
        /* <DEDUP_REMOVED lines=9> */
.L_x_367:
[----:B------:R-:W-:Y:S05]  /*18ac0*/  BSYNC B1 ;  /* 0x0000000000017941 */ /* 0x000fea0003800000 */
.L_x_366:
        /* <DEDUP_REMOVED lines=9> */
.L_x_369:
[----:B------:R-:W-:Y:S05]  /*18b60*/  BSYNC B1 ;  /* 0x0000000000017941 */ /* 0x000fea0003800000 */
.L_x_368:
        /* <DEDUP_REMOVED lines=9> */
.L_x_371:
[----:B------:R-:W-:Y:S05]  /*18c00*/  BSYNC B1 ;  /* 0x0000000000017941 */ /* 0x000fea0003800000 */
.L_x_370:
        /* <DEDUP_REMOVED lines=9> */
.L_x_373:
[----:B------:R-:W-:Y:S05]  /*18ca0*/  BSYNC B1 ;  /* 0x0000000000017941 */ /* 0x000fea0003800000 */
.L_x_372:
        /* <DEDUP_REMOVED lines=9> */
.L_x_375:
[----:B------:R-:W-:Y:S05]  /*18d40*/  BSYNC B1 ;  /* 0x0000000000017941 */ /* 0x000fea0003800000 */
.L_x_374:
        /* <DEDUP_REMOVED lines=9> */
.L_x_377:
[----:B------:R-:W-:Y:S05]  /*18de0*/  BSYNC B1 ;  /* 0x0000000000017941 */ /* 0x000fea0003800000 */
.L_x_376:
        /* <DEDUP_REMOVED lines=9> */
.L_x_379:
[----:B------:R-:W-:Y:S05]  /*18e80*/  BSYNC B1 ;  /* 0x0000000000017941 */ /* 0x000fea0003800000 */
.L_x_378:
        /* <DEDUP_REMOVED lines=9> */
.L_x_381:
[----:B------:R-:W-:Y:S05]  /*18f20*/  BSYNC B1 ;  /* 0x0000000000017941 */ /* 0x000fea0003800000 */
.L_x_380:
        /* <DEDUP_REMOVED lines=9> */
.L_x_383:
[----:B------:R-:W-:Y:S05]  /*18fc0*/  BSYNC B1 ;  /* 0x0000000000017941 */ /* 0x000fea0003800000 */
.L_x_382:
        /* <DEDUP_REMOVED lines=9> */
.L_x_385:
[----:B------:R-:W-:Y:S05]  /*19060*/  BSYNC B1 ;  /* 0x0000000000017941 */ /* 0x000fea0003800000 */
.L_x_384:
        /* <DEDUP_REMOVED lines=9> */
.L_x_387:
[----:B------:R-:W-:Y:S05]  /*19100*/  BSYNC B1 ;  /* 0x0000000000017941 */ /* 0x000fea0003800000 */
.L_x_386:
        /* <DEDUP_REMOVED lines=9> */
.L_x_389:
[----:B------:R-:W-:Y:S05]  /*191a0*/  BSYNC B1 ;  /* 0x0000000000017941 */ /* 0x000fea0003800000 */
.L_x_388:
        /* <DEDUP_REMOVED lines=9> */
.L_x_391:
[----:B------:R-:W-:Y:S05]  /*19240*/  BSYNC B1 ;  /* 0x0000000000017941 */ /* 0x000fea0003800000 */
.L_x_390:
        /* <DEDUP_REMOVED lines=9> */
.L_x_393:
[----:B------:R-:W-:Y:S05]  /*192e0*/  BSYNC B1 ;  /* 0x0000000000017941 */ /* 0x000fea0003800000 */
.L_x_392:
        /* <DEDUP_REMOVED lines=9> */
.L_x_395:
[----:B------:R-:W-:Y:S05]  /*19380*/  BSYNC B1 ;  /* 0x0000000000017941 */ /* 0x000fea0003800000 */
.L_x_394:
        /* <DEDUP_REMOVED lines=9> */
.L_x_397:
[----:B------:R-:W-:Y:S05]  /*19420*/  BSYNC B1 ;  /* 0x0000000000017941 */ /* 0x000fea0003800000 */
.L_x_396:
        /* <DEDUP_REMOVED lines=9> */
.L_x_399:
[----:B------:R-:W-:Y:S05]  /*194c0*/  BSYNC B1 ;  /* 0x0000000000017941 */ /* 0x000fea0003800000 */
.L_x_398:
        /* <DEDUP_REMOVED lines=9> */
.L_x_401:
[----:B------:R-:W-:Y:S05]  /*19560*/  BSYNC B1 ;  /* 0x0000000000017941 */ /* 0x000fea0003800000 */
.L_x_400:
        /* <DEDUP_REMOVED lines=9> */
.L_x_403:
[----:B------:R-:W-:Y:S05]  /*19600*/  BSYNC B1 ;  /* 0x0000000000017941 */ /* 0x000fea0003800000 */
.L_x_402:
        /* <DEDUP_REMOVED lines=9> */
.L_x_405:
[----:B------:R-:W-:Y:S05]  /*196a0*/  BSYNC B1 ;  /* 0x0000000000017941 */ /* 0x000fea0003800000 */
.L_x_404:
        /* <DEDUP_REMOVED lines=9> */
.L_x_407:
[----:B------:R-:W-:Y:S05]  /*19740*/  BSYNC B1 ;  /* 0x0000000000017941 */ /* 0x000fea0003800000 */
.L_x_406:
        /* <DEDUP_REMOVED lines=9> */
.L_x_409:
[----:B------:R-:W-:Y:S05]  /*197e0*/  BSYNC B1 ;  /* 0x0000000000017941 */ /* 0x000fea0003800000 */
.L_x_408:
        /* <DEDUP_REMOVED lines=9> */
.L_x_411:
[----:B------:R-:W-:Y:S05]  /*19880*/  BSYNC B1 ;  /* 0x0000000000017941 */ /* 0x000fea0003800000 */
.L_x_410:
        /* <DEDUP_REMOVED lines=9> */
.L_x_413:
[----:B------:R-:W-:Y:S05]  /*19920*/  BSYNC B1 ;  /* 0x0000000000017941 */ /* 0x000fea0003800000 */
.L_x_412:
        /* <DEDUP_REMOVED lines=9> */
.L_x_415:
[----:B------:R-:W-:Y:S05]  /*199c0*/  BSYNC B1 ;  /* 0x0000000000017941 */ /* 0x000fea0003800000 */
.L_x_414:
        /* <DEDUP_REMOVED lines=9> */
.L_x_417:
[----:B------:R-:W-:Y:S05]  /*19a60*/  BSYNC B1 ;  /* 0x0000000000017941 */ /* 0x000fea0003800000 */
.L_x_416:
        /* <DEDUP_REMOVED lines=9> */
.L_x_419:
[----:B------:R-:W-:Y:S05]  /*19b00*/  BSYNC B1 ;  /* 0x0000000000017941 */ /* 0x000fea0003800000 */
.L_x_418:
        /* <DEDUP_REMOVED lines=9> */
.L_x_421:
[----:B------:R-:W-:Y:S05]  /*19ba0*/  BSYNC B1 ;  /* 0x0000000000017941 */ /* 0x000fea0003800000 */
.L_x_420:
        /* <DEDUP_REMOVED lines=9> */
.L_x_423:
[----:B------:R-:W-:Y:S05]  /*19c40*/  BSYNC B1 ;  /* 0x0000000000017941 */ /* 0x000fea0003800000 */
.L_x_422:
        /* <DEDUP_REMOVED lines=9> */
.L_x_425:
[----:B------:R-:W-:Y:S05]  /*19ce0*/  BSYNC B1 ;  /* 0x0000000000017941 */ /* 0x000fea0003800000 */
.L_x_424:
        /* <DEDUP_REMOVED lines=9> */
.L_x_427:
[----:B------:R-:W-:Y:S05]  /*19d80*/  BSYNC B1 ;  /* 0x0000000000017941 */ /* 0x000fea0003800000 */
.L_x_426:
        /* <DEDUP_REMOVED lines=9> */
.L_x_429:
[----:B------:R-:W-:Y:S05]  /*19e20*/  BSYNC B1 ;  /* 0x0000000000017941 */ /* 0x000fea0003800000 */
.L_x_428:
        /* <DEDUP_REMOVED lines=9> */
.L_x_431:
[----:B------:R-:W-:Y:S05]  /*19ec0*/  BSYNC B1 ;  /* 0x0000000000017941 */ /* 0x000fea0003800000 */
.L_x_430:
        /* <DEDUP_REMOVED lines=9> */
.L_x_433:
[----:B------:R-:W-:Y:S05]  /*19f60*/  BSYNC B1 ;  /* 0x0000000000017941 */ /* 0x000fea0003800000 */
.L_x_432:
        /* <DEDUP_REMOVED lines=9> */
.L_x_435:
[----:B------:R-:W-:Y:S05]  /*1a000*/  BSYNC B1 ;  /* 0x0000000000017941 */ /* 0x000fea0003800000 */
.L_x_434:
        /* <DEDUP_REMOVED lines=9> */
.L_x_437:
[----:B------:R-:W-:Y:S05]  /*1a0a0*/  BSYNC B1 ;  /* 0x0000000000017941 */ /* 0x000fea0003800000 */
.L_x_436:
        /* <DEDUP_REMOVED lines=9> */
.L_x_439:
[----:B------:R-:W-:Y:S05]  /*1a140*/  BSYNC B1 ;  /* 0x0000000000017941 */ /* 0x000fea0003800000 */
.L_x_438:
        /* <DEDUP_REMOVED lines=9> */
.L_x_441:
[----:B------:R-:W-:Y:S05]  /*1a1e0*/  BSYNC B1 ;  /* 0x0000000000017941 */ /* 0x000fea0003800000 */
.L_x_440:
        /* <DEDUP_REMOVED lines=9> */
.L_x_443:
[----:B------:R-:W-:Y:S05]  /*1a280*/  BSYNC B1 ;  /* 0x0000000000017941 */ /* 0x000fea0003800000 */
.L_x_442:
        /* <DEDUP_REMOVED lines=9> */
.L_x_445:
[----:B------:R-:W-:Y:S05]  /*1a320*/  BSYNC B1 ;  /* 0x0000000000017941 */ /* 0x000fea0003800000 */
.L_x_444:
        /* <DEDUP_REMOVED lines=9> */
.L_x_447:
[----:B------:R-:W-:Y:S05]  /*1a3c0*/  BSYNC B1 ;  /* 0x0000000000017941 */ /* 0x000fea0003800000 */
.L_x_446:
        /* <DEDUP_REMOVED lines=9> */
.L_x_449:
[----:B------:R-:W-:Y:S05]  /*1a460*/  BSYNC B1 ;  /* 0x0000000000017941 */ /* 0x000fea0003800000 */
.L_x_448:
        /* <DEDUP_REMOVED lines=9> */
.L_x_451:
[----:B------:R-:W-:Y:S05]  /*1a500*/  BSYNC B1 ;  /* 0x0000000000017941 */ /* 0x000fea0003800000 */
.L_x_450:
        /* <DEDUP_REMOVED lines=9> */
.L_x_453:
[----:B------:R-:W-:Y:S05]  /*1a5a0*/  BSYNC B1 ;  /* 0x0000000000017941 */ /* 0x000fea0003800000 */
.L_x_452:
        /* <DEDUP_REMOVED lines=9> */
.L_x_455:
[----:B------:R-:W-:Y:S05]  /*1a640*/  BSYNC B1 ;  /* 0x0000000000017941 */ /* 0x000fea0003800000 */
.L_x_454:
        /* <DEDUP_REMOVED lines=9> */
.L_x_457:
[----:B------:R-:W-:Y:S05]  /*1a6e0*/  BSYNC B1 ;  /* 0x0000000000017941 */ /* 0x000fea0003800000 */
.L_x_456:
        /* <DEDUP_REMOVED lines=9> */
.L_x_459:
[----:B------:R-:W-:Y:S05]  /*1a780*/  BSYNC B1 ;  /* 0x0000000000017941 */ /* 0x000fea0003800000 */
.L_x_458:
        /* <DEDUP_REMOVED lines=9> */
.L_x_461:
[----:B------:R-:W-:Y:S05]  /*1a820*/  BSYNC B1 ;  /* 0x0000000000017941 */ /* 0x000fea0003800000 */
.L_x_460:
        /* <DEDUP_REMOVED lines=9> */
.L_x_463:
[----:B------:R-:W-:Y:S05]  /*1a8c0*/  BSYNC B1 ;  /* 0x0000000000017941 */ /* 0x000fea0003800000 */
.L_x_462:
        /* <DEDUP_REMOVED lines=9> */
.L_x_465:
[----:B------:R-:W-:Y:S05]  /*1a960*/  BSYNC B1 ;  /* 0x0000000000017941 */ /* 0x000fea0003800000 */
.L_x_464:
        /* <DEDUP_REMOVED lines=9> */
.L_x_467:
[----:B------:R-:W-:Y:S05]  /*1aa00*/  BSYNC B1 ;  /* 0x0000000000017941 */ /* 0x000fea0003800000 */
.L_x_466:
        /* <DEDUP_REMOVED lines=9> */
.L_x_469:
[----:B------:R-:W-:Y:S05]  /*1aaa0*/  BSYNC B1 ;  /* 0x0000000000017941 */ /* 0x000fea0003800000 */
.L_x_468:
        /* <DEDUP_REMOVED lines=9> */
.L_x_471:
[----:B------:R-:W-:Y:S05]  /*1ab40*/  BSYNC B1 ;  /* 0x0000000000017941 */ /* 0x000fea0003800000 */
.L_x_470:
        /* <DEDUP_REMOVED lines=9> */
.L_x_473:
[----:B------:R-:W-:Y:S05]  /*1abe0*/  BSYNC B1 ;  /* 0x0000000000017941 */ /* 0x000fea0003800000 */
.L_x_472:
        /* <DEDUP_REMOVED lines=9> */
.L_x_475:
[----:B------:R-:W-:Y:S05]  /*1ac80*/  BSYNC B1 ;  /* 0x0000000000017941 */ /* 0x000fea0003800000 */
.L_x_474:
        /* <DEDUP_REMOVED lines=9> */
.L_x_477:
[----:B------:R-:W-:Y:S05]  /*1ad20*/  BSYNC B1 ;  /* 0x0000000000017941 */ /* 0x000fea0003800000 */
.L_x_476:
        /* <DEDUP_REMOVED lines=9> */
.L_x_479:
[----:B------:R-:W-:Y:S05]  /*1adc0*/  BSYNC B1 ;  /* 0x0000000000017941 */ /* 0x000fea0003800000 */
.L_x_478:
        /* <DEDUP_REMOVED lines=9> */
.L_x_481:
[----:B------:R-:W-:Y:S05]  /*1ae60*/  BSYNC B1 ;  /* 0x0000000000017941 */ /* 0x000fea0003800000 */
.L_x_480:
        /* <DEDUP_REMOVED lines=9> */
.L_x_483:
[----:B------:R-:W-:Y:S05]  /*1af00*/  BSYNC B1 ;  /* 0x0000000000017941 */ /* 0x000fea0003800000 */
.L_x_482:
        /* <DEDUP_REMOVED lines=9> */
.L_x_485:
[----:B------:R-:W-:Y:S05]  /*1afa0*/  BSYNC B1 ;  /* 0x0000000000017941 */ /* 0x000fea0003800000 */
.L_x_484:
        /* <DEDUP_REMOVED lines=9> */
.L_x_487:
[----:B------:R-:W-:Y:S05]  /*1b040*/  BSYNC B1 ;  /* 0x0000000000017941 */ /* 0x000fea0003800000 */
.L_x_486:
        /* <DEDUP_REMOVED lines=9> */
.L_x_489:
[----:B------:R-:W-:Y:S05]  /*1b0e0*/  BSYNC B1 ;  /* 0x0000000000017941 */ /* 0x000fea0003800000 */
.L_x_488:
        /* <DEDUP_REMOVED lines=9> */
.L_x_491:
[----:B------:R-:W-:Y:S05]  /*1b180*/  BSYNC B1 ;  /* 0x0000000000017941 */ /* 0x000fea0003800000 */
.L_x_490:
        /* <DEDUP_REMOVED lines=9> */
.L_x_493:
[----:B------:R-:W-:Y:S05]  /*1b220*/  BSYNC B1 ;  /* 0x0000000000017941 */ /* 0x000fea0003800000 */
.L_x_492:
        /* <DEDUP_REMOVED lines=9> */
.L_x_495:
[----:B------:R-:W-:Y:S05]  /*1b2c0*/  BSYNC B1 ;  /* 0x0000000000017941 */ /* 0x000fea0003800000 */
.L_x_494:
        /* <DEDUP_REMOVED lines=9> */
.L_x_497:
[----:B------:R-:W-:Y:S05]  /*1b360*/  BSYNC B1 ;  /* 0x0000000000017941 */ /* 0x000fea0003800000 */
.L_x_496:
        /* <DEDUP_REMOVED lines=9> */
.L_x_499:
[----:B------:R-:W-:Y:S05]  /*1b400*/  BSYNC B1 ;  /* 0x0000000000017941 */ /* 0x000fea0003800000 */
.L_x_498:
        /* <DEDUP_REMOVED lines=9> */
.L_x_501:
[----:B------:R-:W-:Y:S05]  /*1b4a0*/  BSYNC B1 ;  /* 0x0000000000017941 */ /* 0x000fea0003800000 */
.L_x_500:
        /* <DEDUP_REMOVED lines=9> */
.L_x_503:
[----:B------:R-:W-:Y:S05]  /*1b540*/  BSYNC B1 ;  /* 0x0000000000017941 */ /* 0x000fea0003800000 */
.L_x_502:
        /* <DEDUP_REMOVED lines=9> */
.L_x_505:
[----:B------:R-:W-:Y:S05]  /*1b5e0*/  BSYNC B1 ;  /* 0x0000000000017941 */ /* 0x000fea0003800000 */
.L_x_504:
        /* <DEDUP_REMOVED lines=9> */
.L_x_507:
[----:B------:R-:W-:Y:S05]  /*1b680*/  BSYNC B1 ;  /* 0x0000000000017941 */ /* 0x000fea0003800000 */
.L_x_506:
        /* <DEDUP_REMOVED lines=9> */
.L_x_509:
[----:B------:R-:W-:Y:S05]  /*1b720*/  BSYNC B1 ;  /* 0x0000000000017941 */ /* 0x000fea0003800000 */
.L_x_508:
        /* <DEDUP_REMOVED lines=9> */
.L_x_511:
[----:B------:R-:W-:Y:S05]  /*1b7c0*/  BSYNC B1 ;  /* 0x0000000000017941 */ /* 0x000fea0003800000 */
.L_x_510:
        /* <DEDUP_REMOVED lines=9> */
.L_x_513:
[----:B------:R-:W-:Y:S05]  /*1b860*/  BSYNC B1 ;  /* 0x0000000000017941 */ /* 0x000fea0003800000 */
.L_x_512:
        /* <DEDUP_REMOVED lines=9> */
.L_x_515:
[----:B------:R-:W-:Y:S05]  /*1b900*/  BSYNC B1 ;  /* 0x0000000000017941 */ /* 0x000fea0003800000 */
.L_x_514:
        /* <DEDUP_REMOVED lines=9> */
.L_x_517:
[----:B------:R-:W-:Y:S05]  /*1b9a0*/  BSYNC B1 ;  /* 0x0000000000017941 */ /* 0x000fea0003800000 */
.L_x_516:
        /* <DEDUP_REMOVED lines=9> */
.L_x_519:
[----:B------:R-:W-:Y:S05]  /*1ba40*/  BSYNC B1 ;  /* 0x0000000000017941 */ /* 0x000fea0003800000 */
.L_x_518:
        /* <DEDUP_REMOVED lines=9> */
.L_x_521:
[----:B------:R-:W-:Y:S05]  /*1bae0*/  BSYNC B1 ;  /* 0x0000000000017941 */ /* 0x000fea0003800000 */
.L_x_520:
        /* <DEDUP_REMOVED lines=9> */
.L_x_523:
[----:B------:R-:W-:Y:S05]  /*1bb80*/  BSYNC B1 ;  /* 0x0000000000017941 */ /* 0x000fea0003800000 */
.L_x_522:
        /* <DEDUP_REMOVED lines=9> */
.L_x_525:
[----:B------:R-:W-:Y:S05]  /*1bc20*/  BSYNC B1 ;  /* 0x0000000000017941 */ /* 0x000fea0003800000 */
.L_x_524:
        /* <DEDUP_REMOVED lines=9> */
.L_x_527:
[----:B------:R-:W-:Y:S05]  /*1bcc0*/  BSYNC B1 ;  /* 0x0000000000017941 */ /* 0x000fea0003800000 */
.L_x_526:
        /* <DEDUP_REMOVED lines=9> */
.L_x_529:
[----:B------:R-:W-:Y:S05]  /*1bd60*/  BSYNC B1 ;  /* 0x0000000000017941 */ /* 0x000fea0003800000 */
.L_x_528:
        /* <DEDUP_REMOVED lines=9> */
.L_x_531:
[----:B------:R-:W-:Y:S05]  /*1be00*/  BSYNC B1 ;  /* 0x0000000000017941 */ /* 0x000fea0003800000 */
.L_x_530:
        /* <DEDUP_REMOVED lines=9> */
.L_x_533:
[----:B------:R-:W-:Y:S05]  /*1bea0*/  BSYNC B1 ;  /* 0x0000000000017941 */ /* 0x000fea0003800000 */
.L_x_532:
        /* <DEDUP_REMOVED lines=9> */
.L_x_535:
[----:B------:R-:W-:Y:S05]  /*1bf40*/  BSYNC B1 ;  /* 0x0000000000017941 */ /* 0x000fea0003800000 */
.L_x_534:
[----:B01--45:R-:W-:Y:S01]  /*1bf50*/  LOP3.LUT R7, R3, 0xffffe000, RZ, 0xc0, !PT ;  /* 0xffffe00003077812 */ /* 0x033fe200078ec0ff */
        /* <DEDUP_REMOVED lines=8> */
.L_x_537:
[----:B------:R-:W-:Y:S05]  /*1bfe0*/  BSYNC B1 ;  /* 0x0000000000017941 */ /* 0x000fea0003800000 */
.L_x_536:
        /* <DEDUP_REMOVED lines=9> */
.L_x_539:
[----:B------:R-:W-:Y:S05]  /*1c080*/  BSYNC B1 ;  /* 0x0000000000017941 */ /* 0x000fea0003800000 */
.L_x_538:
[----:B------:R-:W-:Y:S05]  /*1c090*/  @!P1 BRA `(.L_x_540) ;  /* 0x0000005000909947 */ /* 0x000fea0003800000 */
[----:B-----5:R-:W-:-:S05]  /*1c0a0*/  LOP3.LUT R3, R3, 0xffffe000, RZ, 0xc0, !PT ;  /* 0xffffe00003037812 */ /* 0x020fca00078ec0ff */
[----:B------:R-:W-:-:S04]  /*1c0b0*/  FMUL R0, R3, R16 ;  /* 0x0000001003007220 */ /* 0x000fc80000400000 */
[----:B------:R-:W-:-:S05]  /*1c0c0*/  FFMA R151, R151, R2, R0 ;  /* 0x0000000297977223 */ /* 0x000fca0000000000 */
[----:B------:R-:W-:-:S05]  /*1c0d0*/  F2FP.TF32.F32.PACK_B R151, R151 ;  /* 0x00000097ff97723e */ /* 0x000fca00024050ff */
[----:B------:R0:W-:Y:S01]  /*1c0e0*/  STG.E desc[UR44][R4.64+0x3e4], R151 ;  /* 0x0003e49704007986 */ /* 0x0001e2000c10192c */
[----:B------:R-:W-:Y:S05]  /*1c0f0*/  BRA `(.L_x_540) ;  /* 0x0000005000787947 */ /* 0x000fea0003800000 */
.L_x_33:
[----:B------:R-:W2:Y:S01]  /*1c100*/  LDL.LU R3, [R1] ;  /* 0x0000000001037983 */ /* 0x000ea20000300800 */
[----:B------:R-:W-:-:S03]  /*1c110*/  ULDC.64 UR4, c[0x0][0x5c0] ;  /* 0x0001700000047ab9 */ /* 0x000fc60000000a00 */
[----:B------:R-:W3:Y:S04]  /*1c120*/  LDL.LU R9, [R1+0x8] ;  /* 0x0000080001097983 */ /* 0x000ee80000300800 */
[----:B------:R-:W4:Y:S04]  /*1c130*/  LDL.LU R8, [R1+0x50] ;  /* 0x0000500001087983 */ /* 0x000f280000300800 */
[----:B------:R0:W-:Y:S04]  /*1c140*/  STL [R1+0x22c], R146 ;  /* 0x00022c9201007387 */ /* 0x0001e80000100800 */
[----:B0-----:R-:W4:Y:S04]  /*1c150*/  LDL.LU R146, [R1+0x70] ;  /* 0x0000700001927983 */ /* 0x001f280000300800 */
[----:B------:R0:W-:Y:S04]  /*1c160*/  STL [R1+0x228], R147 ;  /* 0x0002289301007387 */ /* 0x0001e80000100800 */
[----:B0-----:R-:W4:Y:S04]  /*1c170*/  LDL.LU R147, [R1+0x74] ;  /* 0x0000740001937983 */ /* 0x001f280000300800 */
[----:B------:R-:W4:Y:S04]  /*1c180*/  LDL.LU R235, [R1+0x78] ;  /* 0x0000780001eb7983 */ /* 0x000f280000300800 */
        /* <DEDUP_REMOVED lines=93> */
[----:B------:R0:W-:Y:S04]  /*1c760*/  STL [R1+0x224], R148 ;  /* 0x0002249401007387 */ /* 0x0001e80000100800 */
[----:B0-----:R-:W4:Y:S04]  /*1c770*/  LDL.LU R148, [R1+0x58] ;  /* 0x0000580001947983 */ /* 0x001f280000300800 */
        /* <DEDUP_REMOVED lines=11> */
[----:B0-----:R-:W3:Y:S01]  /*1c830*/  LDL.LU R16, [R1+0x200] ;  /* 0x0002000001107983 */ /* 0x001ee20000300800 */
[----:B--2---:R-:W-:Y:S01]  /*1c840*/  FMUL R3, R3, R2 ;  /* 0x0000000203037220 */ /* 0x004fe20000400000 */
[----:B------:R-:W-:-:S02]  /*1c850*/  LEA R4, P0, R6, UR4, 0x2 ;  /* 0x0000000406047c11 */ /* 0x000fc4000f8010ff */
[----:B------:R-:W2:Y:S02]  /*1c860*/  LDL.LU R7, [R1+0x4] ;  /* 0x0000040001077983 */ /* 0x000ea40000300800 */
[----:B------:R-:W-:Y:S02]  /*1c870*/  LEA.HI.X R5, R6, UR5, R10, 0x2, P0 ;  /* 0x0000000506057c11 */ /* 0x000fe400080f140a */
[----:B------:R-:W-:Y:S01]  /*1c880*/  F2FP.TF32.F32.PACK_B R3, R3 ;  /* 0x00000003ff03723e */ /* 0x000fe200024050ff */
[----:B------:R-:W4:Y:S01]  /*1c890*/  LDL.LU R10, [R1+0xb0] ;  /* 0x0000b000010a7983 */ /* 0x000f220000300800 */
[----:B------:R-:W-:-:S03]  /*1c8a0*/  ISETP.GT.AND P0, PT, R0, 0x1, P1 ;  /* 0x000000010000780c */ /* 0x000fc60000f04270 */
[----:B------:R2:W-:Y:S02]  /*1c8b0*/  @P2 STG.E desc[UR44][R4.64], R3 ;  /* 0x0000000304002986 */ /* 0x0005e4000c10192c */
[----:B--2---:R-:W-:-:S05]  /*1c8c0*/  FMUL R3, R7, R2 ;  /* 0x0000000207037220 */ /* 0x004fca0000400000 */
[----:B------:R-:W-:-:S05]  /*1c8d0*/  F2FP.TF32.F32.PACK_B R3, R3 ;  /* 0x00000003ff03723e */ /* 0x000fca00024050ff */
[----:B------:R0:W-:Y:S04]  /*1c8e0*/  @P0 STG.E desc[UR44][R4.64+0x4], R3 ;  /* 0x0000040304000986 */ /* 0x0001e8000c10192c */
[----:B0-----:R-:W2:Y:S01]  /*1c8f0*/  LDL.LU R3, [R1+0xc] ;  /* 0x00000c0001037983 */ /* 0x001ea20000300800 */
[----:B---3--:R-:W-:Y:S01]  /*1c900*/  ISETP.GT.AND P0, PT, R16, 0x8, PT ;  /* 0x000000081000780c */ /* 0x008fe20003f04270 */
[----:B------:R-:W-:-:S03]  /*1c910*/  USHF.L.U32 UR5, UR8, 0x5, URZ ;  /* 0x0000000508057899 */ /* 0x000fc6000800063f */
[----:B------:R-:W-:Y:S01]  /*1c920*/  ISETP.GT.AND P2, PT, R0, RZ, P0 ;  /* 0x000000ff0000720c */ /* 0x000fe20000744270 */
[----:B------:R-:W-:Y:S01]  /*1c930*/  USHF.L.U64.HI UR4, UR8, 0x5, UR9 ;  /* 0x0000000508047899 */ /* 0x000fe20008010209 */
[----:B------:R-:W-:Y:S01]  /*1c940*/  FMUL R9, R9, R2 ;  /* 0x0000000209097220 */ /* 0x000fe20000400000 */
[----:B------:R-:W-:-:S04]  /*1c950*/  IADD3 R6, P3, R4, UR5, RZ ;  /* 0x0000000504067c10 */ /* 0x000fc8000ff7e0ff */
[----:B------:R-:W-:Y:S02]  /*1c960*/  F2FP.TF32.F32.PACK_B R9, R9 ;  /* 0x00000009ff09723e */ /* 0x000fe400024050ff */
[----:B------:R-:W-:-:S05]  /*1c970*/  IADD3.X R7, R5, UR4, RZ, P3, !PT ;  /* 0x0000000405077c10 */ /* 0x000fca0009ffe4ff */
[----:B------:R0:W-:Y:S01]  /*1c980*/  @P2 STG.E desc[UR44][R6.64], R9 ;  /* 0x0000000906002986 */ /* 0x0001e2000c10192c */
[----:B------:R-:W-:-:S03]  /*1c990*/  ISETP.GT.AND P2, PT, R0, 0x1, P0 ;  /* 0x000000010000780c */ /* 0x000fc60000744270 */
[----:B0-----:R-:W3:Y:S01]  /*1c9a0*/  LDL.LU R9, [R1+0xac] ;  /* 0x0000ac0001097983 */ /* 0x001ee20000300800 */
[----:B--2---:R-:W-:-:S05]  /*1c9b0*/  FMUL R3, R3, R2 ;  /* 0x0000000203037220 */ /* 0x004fca0000400000 */
[----:B------:R-:W-:-:S05]  /*1c9c0*/  F2FP.TF32.F32.PACK_B R3, R3 ;  /* 0x00000003ff03723e */ /* 0x000fca00024050ff */
[----:B------:R0:W-:Y:S04]  /*1c9d0*/  @P2 STG.E desc[UR44][R6.64+0x4], R3 ;  /* 0x0000040306002986 */ /* 0x0001e8000c10192c */
[----:B0-----:R-:W2:Y:S01]  /*1c9e0*/  LDL.LU R3, [R1+0x10] ;  /* 0x0000100001037983 */ /* 0x001ea20000300800 */
[----:B------:R-:W-:Y:S01]  /*1c9f0*/  ISETP.GT.AND P2, PT, R0, 0x8, P1 ;  /* 0x000000080000780c */ /* 0x000fe20000f44270 */
[----:B--2---:R-:W-:-:S05]  /*1ca00*/  FMUL R3, R3, R2 ;  /* 0x0000000203037220 */ /* 0x004fca0000400000 */
[----:B------:R-:W-:-:S07]  /*1ca10*/  F2FP.TF32.F32.PACK_B R3, R3 ;  /* 0x00000003ff03723e */ /* 0x000fce00024050ff */
        /* <DEDUP_REMOVED lines=77> */
[C---:B------:R-:W-:Y:S02]  /*1cef0*/  ISETP.GT.AND P2, PT, R0.reuse, 0x28, P1 ;  /* 0x000000280000780c */ /* 0x040fe40000f44270 */
[----:B------:R-:W-:Y:S01]  /*1cf00*/  ISETP.GT.AND P3, PT, R0, 0x29, P1 ;  /* 0x000000290000780c */ /* 0x000fe20000f64270 */
[----:B----4-:R-:W-:-:S05]  /*1cf10*/  FMUL R8, R8, R2 ;  /* 0x0000000208087220 */ /* 0x010fca0000400000 */
[----:B------:R-:W-:-:S05]  /*1cf20*/  F2FP.TF32.F32.PACK_B R8, R8 ;  /* 0x00000008ff08723e */ /* 0x000fca00024050ff */
[----:B------:R0:W-:Y:S04]  /*1cf30*/  @P2 STG.E desc[UR44][R4.64+0xa0], R8 ;  /* 0x0000a00804002986 */ /* 0x0001e8000c10192c */
[----:B0-----:R-:W4:Y:S01]  /*1cf40*/  LDL.LU R8, [R1+0xa8] ;  /* 0x0000a80001087983 */ /* 0x001f220000300800 */
[----:B------:R-:W-:Y:S01]  /*1cf50*/  ISETP.GT.AND P2, PT, R0, 0x28, P0 ;  /* 0x000000280000780c */ /* 0x000fe20000744270 */
[-C--:B------:R-:W-:Y:S01]  /*1cf60*/  FMUL R148, R148, R2.reuse ;  /* 0x0000000294947220 */ /* 0x080fe20000400000 */
[----:B------:R-:W-:Y:S01]  /*1cf70*/  ISETP.GT.AND P4, PT, R0, 0x30, P1 ;  /* 0x000000300000780c */ /* 0x000fe20000f84270 */
[-C--:B------:R-:W-:Y:S01]  /*1cf80*/  FMUL R149, R149, R2.reuse ;  /* 0x0000000295957220 */ /* 0x080fe20000400000 */
[-C--:B------:R-:W-:Y:S01]  /*1cf90*/  FMUL R150, R150, R2.reuse ;  /* 0x0000000296967220 */ /* 0x080fe20000400000 */
[----:B------:R-:W-:Y:S01]  /*1cfa0*/  ISETP.GT.AND P5, PT, R0, 0x31, P1 ;  /* 0x000000310000780c */ /* 0x000fe20000fa4270 */
[----:B------:R-:W-:Y:S01]  /*1cfb0*/  FMUL R151, R151, R2 ;  /* 0x0000000297977220 */ /* 0x000fe20000400000 */
[----:B------:R-:W-:-:S02]  /*1cfc0*/  F2FP.TF32.F32.PACK_B R148, R148 ;  /* 0x00000094ff94723e */ /* 0x000fc400024050ff */
[----:B------:R-:W-:Y:S02]  /*1cfd0*/  F2FP.TF32.F32.PACK_B R149, R149 ;  /* 0x00000095ff95723e */ /* 0x000fe400024050ff */
[----:B------:R-:W-:Y:S02]  /*1cfe0*/  F2FP.TF32.F32.PACK_B R150, R150 ;  /* 0x00000096ff96723e */ /* 0x000fe400024050ff */
[----:B------:R-:W-:Y:S01]  /*1cff0*/  F2FP.TF32.F32.PACK_B R151, R151 ;  /* 0x00000097ff97723e */ /* 0x000fe200024050ff */
[----:B--2---:R-:W-:-:S05]  /*1d000*/  FMUL R3, R3, R2 ;  /* 0x0000000203037220 */ /* 0x004fca0000400000 */
[----:B------:R-:W-:-:S05]  /*1d010*/  F2FP.TF32.F32.PACK_B R3, R3 ;  /* 0x00000003ff03723e */ /* 0x000fca00024050ff */
[----:B------:R0:W-:Y:S04]  /*1d020*/  @P3 STG.E desc[UR44][R4.64+0xa4], R3 ;  /* 0x0000a40304003986 */ /* 0x0001e8000c10192c */
[----:B0-----:R-:W2:Y:S01]  /*1d030*/  LDL.LU R3, [R1+0xa4] ;  /* 0x0000a40001037983 */ /* 0x001ea20000300800 */
[----:B------:R-:W-:-:S03]  /*1d040*/  ISETP.GT.AND P3, PT, R0, 0x29, P0 ;  /* 0x000000290000780c */ /* 0x000fc60000764270 */
[----:B------:R-:W-:Y:S01]  /*1d050*/  @P2 STG.E desc[UR44][R6.64+0xa0], R148 ;  /* 0x0000a09406002986 */ /* 0x000fe2000c10192c */
[----:B------:R-:W-:Y:S01]  /*1d060*/  ISETP.GT.AND P2, PT, R0, 0x30, P0 ;  /* 0x000000300000780c */ /* 0x000fe20000744270 */
[-C--:B------:R-:W-:Y:S01]  /*1d070*/  FMUL R152, R152, R2.reuse ;  /* 0x0000000298987220 */ /* 0x080fe20000400000 */
[-C--:B------:R-:W-:Y:S01]  /*1d080*/  FMUL R17, R17, R2.reuse ;  /* 0x0000000211117220 */ /* 0x080fe20000400000 */
[-C--:B------:R-:W-:Y:S01]  /*1d090*/  FMUL R237, R146, R2.reuse ;  /* 0x0000000292ed7220 */ /* 0x080fe20000400000 */
[-C--:B------:R-:W-:Y:S01]  /*1d0a0*/  FMUL R236, R147, R2.reuse ;  /* 0x0000000293ec7220 */ /* 0x080fe20000400000 */
[----:B------:R-:W-:-:S04]  /*1d0b0*/  FMUL R235, R235, R2 ;  /* 0x00000002ebeb7220 */ /* 0x000fc80000400000 */
[----:B------:R-:W-:Y:S01]  /*1d0c0*/  @P3 STG.E desc[UR44][R6.64+0xa4], R149 ;  /* 0x0000a49506003986 */ /* 0x000fe2000c10192c */
[----:B------:R-:W-:-:S03]  /*1d0d0*/  ISETP.GT.AND P3, PT, R0, 0x31, P0 ;  /* 0x000000310000780c */ /* 0x000fc60000764270 */
[----:B------:R-:W-:Y:S01]  /*1d0e0*/  @P4 STG.E desc[UR44][R4.64+0xc0], R150 ;  /* 0x0000c09604004986 */ /* 0x000fe2000c10192c */
[----:B------:R-:W-:-:S03]  /*1d0f0*/  ISETP.GT.AND P4, PT, R0, 0x38, P1 ;  /* 0x000000380000780c */ /* 0x000fc60000f84270 */
[----:B------:R-:W-:Y:S01]  /*1d100*/  @P5 STG.E desc[UR44][R4.64+0xc4], R151 ;  /* 0x0000c49704005986 */ /* 0x000fe2000c10192c */
[----:B------:R-:W-:Y:S02]  /*1d110*/  ISETP.GT.AND P5, PT, R0, 0x39, P1 ;  /* 0x000000390000780c */ /* 0x000fe40000fa4270 */
[----:B------:R-:W-:Y:S01]  /*1d120*/  F2FP.TF32.F32.PACK_B R152, R152 ;  /* 0x00000098ff98723e */ /* 0x000fe200024050ff */
[-C--:B------:R-:W-:Y:S01]  /*1d130*/  FMUL R234, R234, R2.reuse ;  /* 0x00000002eaea7220 */ /* 0x080fe20000400000 */
[----:B------:R-:W-:Y:S01]  /*1d140*/  F2FP.TF32.F32.PACK_B R17, R17 ;  /* 0x00000011ff11723e */ /* 0x000fe200024050ff */
[----:B------:R-:W-:Y:S01]  /*1d150*/  FMUL R233, R233, R2 ;  /* 0x00000002e9e97220 */ /* 0x000fe20000400000 */
[----:B------:R-:W-:Y:S01]  /*1d160*/  F2FP.TF32.F32.PACK_B R237, R237 ;  /* 0x000000edffed723e */ /* 0x000fe200024050ff */
[----:B------:R-:W-:Y:S01]  /*1d170*/  @P2 STG.E desc[UR44][R6.64+0xc0], R152 ;  /* 0x0000c09806002986 */ /* 0x000fe2000c10192c */
[C---:B------:R-:W-:Y:S02]  /*1d180*/  ISETP.GT.AND P2, PT, R0.reuse, 0x38, P0 ;  /* 0x000000380000780c */ /* 0x040fe40000744270 */
[----:B------:R-:W-:Y:S01]  /*1d190*/  F2FP.TF32.F32.PACK_B R236, R236 ;  /* 0x000000ecffec723e */ /* 0x000fe200024050ff */
[----:B------:R-:W-:Y:S01]  /*1d1a0*/  @P3 STG.E desc[UR44][R6.64+0xc4], R17 ;  /* 0x0000c41106003986 */ /* 0x000fe2000c10192c */
[----:B------:R-:W-:-:S03]  /*1d1b0*/  ISETP.GT.AND P3, PT, R0, 0x39, P0 ;  /* 0x000000390000780c */ /* 0x000fc60000764270 */
[----:B------:R-:W-:Y:S01]  /*1d1c0*/  @P4 STG.E desc[UR44][R4.64+0xe0], R237 ;  /* 0x0000e0ed04004986 */ /* 0x000fe2000c10192c */
[----:B------:R-:W-:-:S03]  /*1d1d0*/  ISETP.GT.AND P4, PT, R0, 0x40, P1 ;  /* 0x000000400000780c */ /* 0x000fc60000f84270 */
[----:B------:R-:W-:Y:S01]  /*1d1e0*/  @P5 STG.E desc[UR44][R4.64+0xe4], R236 ;  /* 0x0000e4ec04005986 */ /* 0x000fe2000c10192c */
[----:B------:R-:W-:Y:S01]  /*1d1f0*/  ISETP.GT.AND P5, PT, R0, 0x41, P1 ;  /* 0x000000410000780c */ /* 0x000fe20000fa4270 */
[-C--:B------:R-:W-:Y:S01]  /*1d200*/  FMUL R232, R232, R2.reuse ;  /* 0x00000002e8e87220 */ /* 0x080fe20000400000 */
[----:B------:R-:W-:Y:S01]  /*1d210*/  F2FP.TF32.F32.PACK_B R235, R235 ;  /* 0x000000ebffeb723e */ /* 0x000fe200024050ff */
[----:B------:R-:W-:Y:S01]  /*1d220*/  FMUL R231, R231, R2 ;  /* 0x00000002e7e77220 */ /* 0x000fe20000400000 */
        /* <DEDUP_REMOVED lines=9> */
[C---:B------:R-:W-:Y:S01]  /*1d2c0*/  ISETP.GT.AND P4, PT, R0.reuse, 0x48, P1 ;  /* 0x000000480000780c */ /* 0x040fe20000f84270 */
[-C--:B------:R-:W-:Y:S02]  /*1d2d0*/  FMUL R229, R229, R2.reuse ;  /* 0x00000002e5e57220 */ /* 0x080fe40000400000 */
        /* <DEDUP_REMOVED lines=9> */
[----:B------:R-:W-:-:S02]  /*1d370*/  ISETP.GT.AND P2, PT, R0, 0x48, P0 ;  /* 0x000000480000780c */ /* 0x000fc40000744270 */
[----:B------:R-:W-:Y:S01]  /*1d380*/  F2FP.TF32.F32.PACK_B R228, R228 ;  /* 0x000000e4ffe4723e */ /* 0x000fe200024050ff */
[----:B------:R-:W-:Y:S01]  /*1d390*/  @P3 STG.E desc[UR44][R6.64+0x104], R230 ;  /* 0x000104e606003986 */ /* 0x000fe2000c10192c */
[----:B------:R-:W-:-:S03]  /*1d3a0*/  ISETP.GT.AND P3, PT, R0, 0x49, P0 ;  /* 0x000000490000780c */ /* 0x000fc60000764270 */
[----:B------:R-:W-:Y:S01]  /*1d3b0*/  @P4 STG.E desc[UR44][R4.64+0x120], R229 ;  /* 0x000120e504004986 */ /* 0x000fe2000c10192c */
[C---:B------:R-:W-:Y:S01]  /*1d3c0*/  ISETP.GT.AND P4, PT, R0.reuse, 0x50, P1 ;  /* 0x000000500000780c */ /* 0x040fe20000f84270 */
[-C--:B------:R-:W-:Y:S02]  /*1d3d0*/  FMUL R225, R225, R2.reuse ;  /* 0x00000002e1e17220 */ /* 0x080fe40000400000 */
[----:B------:R-:W-:Y:S01]  /*1d3e0*/  @P5 STG.E desc[UR44][R4.64+0x124], R228 ;  /* 0x000124e404005986 */ /* 0x000fe2000c10192c */
[----:B------:R-:W-:Y:S02]  /*1d3f0*/  ISETP.GT.AND P5, PT, R0, 0x51, P1 ;  /* 0x000000510000780c */ /* 0x000fe40000fa4270 */
[----:B------:R-:W-:Y:S01]  /*1d400*/  F2FP.TF32.F32.PACK_B R227, R227 ;  /* 0x000000e3ffe3723e */ /* 0x000fe200024050ff */
[----:B----4-:R-:W-:Y:S01]  /*1d410*/  FMUL R8, R8, R2 ;  /* 0x0000000208087220 */ /* 0x010fe20000400000 */
[----:B------:R-:W-:Y:S01]  /*1d420*/  F2FP.TF32.F32.PACK_B R226, R226 ;  /* 0x000000e2ffe2723e */ /* 0x000fe200024050ff */
[----:B---3--:R-:W-:Y:S01]  /*1d430*/  FMUL R9, R9, R2 ;  /* 0x0000000209097220 */ /* 0x008fe20000400000 */
[----:B------:R-:W-:Y:S01]  /*1d440*/  F2FP.TF32.F32.PACK_B R225, R225 ;  /* 0x000000e1ffe1723e */ /* 0x000fe200024050ff */
[----:B------:R-:W-:Y:S01]  /*1d450*/  @P2 STG.E desc[UR44][R6.64+0x120], R227 ;  /* 0x000120e306002986 */ /* 0x000fe2000c10192c */
[----:B------:R-:W-:-:S03]  /*1d460*/  ISETP.GT.AND P2, PT, R0, 0x50, P0 ;  /* 0x000000500000780c */ /* 0x000fc60000744270 */
[----:B------:R-:W-:Y:S01]  /*1d470*/  @P3 STG.E desc[UR44][R6.64+0x124], R226 ;  /* 0x000124e206003986 */ /* 0x000fe2000c10192c */
[----:B------:R-:W-:-:S03]  /*1d480*/  ISETP.GT.AND P3, PT, R0, 0x51, P0 ;  /* 0x000000510000780c */ /* 0x000fc60000764270 */
[----:B------:R-:W-:Y:S01]  /*1d490*/  @P4 STG.E desc[UR44][R4.64+0x140], R225 ;  /* 0x000140e104004986 */ /* 0x000fe2000c10192c */
[----:B------:R-:W-:Y:S01]  /*1d4a0*/  ISETP.GT.AND P4, PT, R0, 0x58, P1 ;  /* 0x000000580000780c */ /* 0x000fe20000f84270 */
[----:B------:R-:W-:Y:S01]  /*1d4b0*/  FMUL R10, R10, R2 ;  /* 0x000000020a0a7220 */ /* 0x000fe20000400000 */
[----:B------:R-:W-:Y:S01]  /*1d4c0*/  F2FP.TF32.F32.PACK_B R8, R8 ;  /* 0x00000008ff08723e */ /* 0x000fe200024050ff */
[-C--:B------:R-:W-:Y:S01]  /*1d4d0*/  FMUL R11, R11, R2.reuse ;  /* 0x000000020b0b7220 */ /* 0x080fe20000400000 */
[----:B------:R-:W-:Y:S01]  /*1d4e0*/  F2FP.TF32.F32.PACK_B R9, R9 ;  /* 0x00000009ff09723e */ /* 0x000fe200024050ff */
        /* <DEDUP_REMOVED lines=67> */
[-C--:B--2---:R-:W-:Y:S01]  /*1d920*/  FMUL R3, R3, R2.reuse ;  /* 0x0000000203037220 */ /* 0x084fe20000400000 */
[-C--:B------:R-:W-:Y:S01]  /*1d930*/  FMUL R177, R177, R2.reuse ;  /* 0x00000002b1b17220 */ /* 0x080fe20000400000 */
[-C--:B------:R-:W-:Y:S01]  /*1d940*/  FMUL R178, R178, R2.reuse ;  /* 0x00000002b2b27220 */ /* 0x080fe20000400000 */
[-C--:B------:R-:W-:Y:S01]  /*1d950*/  FMUL R179, R179, R2.reuse ;  /* 0x00000002b3b37220 */ /* 0x080fe20000400000 */
[-C--:B------:R-:W-:Y:S01]  /*1d960*/  FMUL R180, R180, R2.reuse ;  /* 0x00000002b4b47220 */ /* 0x080fe20000400000 */
[----:B------:R-:W-:Y:S01]  /*1d970*/  F2FP.TF32.F32.PACK_B R3, R3 ;  /* 0x00000003ff03723e */ /* 0x000fe200024050ff */
[-C--:B------:R-:W-:Y:S01]  /*1d980*/  FMUL R181, R181, R2.reuse ;  /* 0x00000002b5b57220 */ /* 0x080fe20000400000 */
[-C--:B------:R-:W-:Y:S01]  /*1d990*/  FMUL R182, R182, R2.reuse ;  /* 0x00000002b6b67220 */ /* 0x080fe20000400000 */
[-C--:B------:R-:W-:Y:S01]  /*1d9a0*/  FMUL R183, R183, R2.reuse ;  /* 0x00000002b7b77220 */ /* 0x080fe20000400000 */
[----:B------:R-:W-:Y:S01]  /*1d9b0*/  FMUL R184, R184, R2 ;  /* 0x00000002b8b87220 */ /* 0x000fe20000400000 */
[----:B------:R-:W-:Y:S01]  /*1d9c0*/  @P5 STG.E desc[UR44][R4.64+0x144], R3 ;  /* 0x0001440304005986 */ /* 0x000fe2000c10192c */
[----:B------:R-:W-:-:S03]  /*1d9d0*/  ISETP.GT.AND P5, PT, R0, 0x59, P1 ;  /* 0x000000590000780c */ /* 0x000fc60000fa4270 */
[----:B------:R-:W-:Y:S01]  /*1d9e0*/  @P2 STG.E desc[UR44][R6.64+0x140], R8 ;  /* 0x0001400806002986 */ /* 0x000fe2000c10192c */
[----:B------:R-:W-:-:S03]  /*1d9f0*/  ISETP.GT.AND P2, PT, R0, 0x58, P0 ;  /* 0x000000580000780c */ /* 0x000fc60000744270 */
[----:B------:R0:W-:Y:S01]  /*1da00*/  @P3 STG.E desc[UR44][R6.64+0x144], R9 ;  /* 0x0001440906003986 */ /* 0x0001e2000c10192c */
[----:B------:R-:W-:-:S03]  /*1da10*/  ISETP.GT.AND P3, PT, R0, 0x59, P0 ;  /* 0x000000590000780c */ /* 0x000fc60000764270 */
[----:B------:R-:W-:Y:S01]  /*1da20*/  @P4 STG.E desc[UR44][R4.64+0x160], R10 ;  /* 0x0001600a04004986 */ /* 0x000fe2000c10192c */
[----:B------:R-:W-:-:S03]  /*1da30*/  ISETP.GT.AND P4, PT, R0, 0x60, P1 ;  /* 0x000000600000780c */ /* 0x000fc60000f84270 */
[----:B------:R1:W-:Y:S01]  /*1da40*/  @P5 STG.E desc[UR44][R4.64+0x164], R11 ;  /* 0x0001640b04005986 */ /* 0x0003e2000c10192c */
[----:B------:R-:W-:-:S03]  /*1da50*/  ISETP.GT.AND P5, PT, R0, 0x61, P1 ;  /* 0x000000610000780c */ /* 0x000fc60000fa4270 */
[----:B------:R-:W-:Y:S01]  /*1da60*/  @P2 STG.E desc[UR44][R6.64+0x160], R12 ;  /* 0x0001600c06002986 */ /* 0x000fe2000c10192c */
        /* <DEDUP_REMOVED lines=61> */
[----:B------:R-:W-:-:S03]  /*1de40*/  ISETP.GT.AND P4, PT, R0, 0xa0, P1 ;  /* 0x000000a00000780c */ /* 0x000fc60000f84270 */
[----:B------:R-:W-:Y:S01]  /*1de50*/  @P5 STG.E desc[UR44][R4.64+0x264], R174 ;  /* 0x000264ae04005986 */ /* 0x000fe2000c10192c */
[----:B------:R-:W-:Y:S02]  /*1de60*/  ISETP.GT.AND P5, PT, R0, 0xa1, P1 ;  /* 0x000000a10000780c */ /* 0x000fe40000fa4270 */
        /* <DEDUP_REMOVED lines=165> */
[C---:B------:R-:W-:Y:S02]  /*1e8c0*/  ISETP.GT.AND P4, PT, R0.reuse, 0xf8, P1 ;  /* 0x000000f80000780c */ /* 0x040fe40000f84270 */
[----:B------:R-:W-:Y:S01]  /*1e8d0*/  ISETP.GT.AND P1, PT, R0, 0xf9, P1 ;  /* 0x000000f90000780c */ /* 0x000fe20000f24270 */
[-C--:B------:R-:W-:Y:S01]  /*1e8e0*/  FMUL R221, R221, R2.reuse ;  /* 0x00000002dddd7220 */ /* 0x080fe20000400000 */
[----:B------:R-:W-:Y:S01]  /*1e8f0*/  @P5 STG.E desc[UR44][R4.64+0x3c4], R218 ;  /* 0x0003c4da04005986 */ /* 0x000fe2000c10192c */
[-C--:B------:R-:W-:Y:S01]  /*1e900*/  FMUL R222, R222, R2.reuse ;  /* 0x00000002dede7220 */ /* 0x080fe20000400000 */
[----:B------:R-:W-:Y:S01]  /*1e910*/  ISETP.GT.AND P5, PT, R0, 0xf8, P0 ;  /* 0x000000f80000780c */ /* 0x000fe200007a4270 */
[----:B------:R-:W-:Y:S01]  /*1e920*/  FMUL R223, R223, R2 ;  /* 0x00000002dfdf7220 */ /* 0x000fe20000400000 */
[----:B------:R-:W-:Y:S01]  /*1e930*/  F2FP.TF32.F32.PACK_B R219, R219 ;  /* 0x000000dbffdb723e */ /* 0x000fe200024050ff */
[----:B------:R-:W-:Y:S01]  /*1e940*/  USHF.L.U32 UR12, UR8, 0x9, URZ ;  /* 0x00000009080c7899 */ /* 0x000fe2000800063f */
[----:B------:R-:W-:Y:S01]  /*1e950*/  F2FP.TF32.F32.PACK_B R220, R220 ;  /* 0x000000dcffdc723e */ /* 0x000fe200024050ff */
[----:B------:R-:W-:Y:S01]  /*1e960*/  USHF.L.U64.HI UR11, UR8, 0x9, UR9 ;  /* 0x00000009080b7899 */ /* 0x000fe20008010209 */
[----:B------:R-:W-:Y:S01]  /*1e970*/  F2FP.TF32.F32.PACK_B R221, R221 ;  /* 0x000000ddffdd723e */ /* 0x000fe200024050ff */
[----:B------:R-:W-:Y:S01]  /*1e980*/  FMUL R224, R224, R2 ;  /* 0x00000002e0e07220 */ /* 0x000fe20000400000 */
[----:B------:R-:W-:Y:S01]  /*1e990*/  F2FP.TF32.F32.PACK_B R222, R222 ;  /* 0x000000deffde723e */ /* 0x000fe200024050ff */
[----:B------:R-:W-:Y:S01]  /*1e9a0*/  @P2 STG.E desc[UR44][R6.64+0x3c0], R219 ;  /* 0x0003c0db06002986 */ /* 0x000fe2000c10192c */
[----:B------:R-:W-:Y:S01]  /*1e9b0*/  F2FP.TF32.F32.PACK_B R223, R223 ;  /* 0x000000dfffdf723e */ /* 0x000fe200024050ff */
[----:B0-----:R-:W-:-:S02]  /*1e9c0*/  IMAD.U32 R9, RZ, RZ, UR12 ;  /* 0x0000000cff097e24 */ /* 0x001fc4000f8e00ff */
[----:B------:R-:W-:Y:S04]  /*1e9d0*/  @P3 STG.E desc[UR44][R6.64+0x3c4], R220 ;  /* 0x0003c4dc06003986 */ /* 0x000fe8000c10192c */
[----:B------:R-:W-:Y:S01]  /*1e9e0*/  @P4 STG.E desc[UR44][R4.64+0x3e0], R221 ;  /* 0x0003e0dd04004986 */ /* 0x000fe2000c10192c */
[----:B------:R-:W-:-:S03]  /*1e9f0*/  ISETP.GT.AND P2, PT, R0, 0xf9, P0 ;  /* 0x000000f90000780c */ /* 0x000fc60000744270 */
[----:B------:R0:W-:Y:S01]  /*1ea00*/  @P1 STG.E desc[UR44][R4.64+0x3e4], R222 ;  /* 0x0003e4de04001986 */ /* 0x0001e2000c10192c */
[----:B------:R-:W-:Y:S01]  /*1ea10*/  ISETP.GT.AND P1, PT, R16, 0x80, PT ;  /* 0x000000801000780c */ /* 0x000fe20003f24270 */
[----:B-1----:R-:W-:Y:S02]  /*1ea20*/  IMAD.U32 R11, RZ, RZ, UR11 ;  /* 0x0000000bff0b7e24 */ /* 0x002fe4000f8e00ff */
[----:B------:R-:W-:Y:S01]  /*1ea30*/  @P5 STG.E desc[UR44][R6.64+0x3e0], R223 ;  /* 0x0003e0df06005986 */ /* 0x000fe2000c10192c */
[----:B------:R-:W-:Y:S02]  /*1ea40*/  IADD3 R8, P0, P5, R4, UR5, R9 ;  /* 0x0000000504087c10 */ /* 0x000fe4000fd1e009 */
[----:B------:R-:W-:Y:S01]  /*1ea50*/  ISETP.GT.AND P3, PT, R0, RZ, P1 ;  /* 0x000000ff0000720c */ /* 0x000fe20000f64270 */
[-C--:B------:R-:W-:Y:S01]  /*1ea60*/  FMUL R3, R24, R2.reuse ;  /* 0x0000000218037220 */ /* 0x080fe20000400000 */
[----:B------:R-:W-:Y:S01]  /*1ea70*/  IADD3.X R9, R5, UR4, R11, P0, P5 ;  /* 0x0000000405097c10 */ /* 0x000fe200087ea40b */
[-C--:B------:R-:W-:Y:S01]  /*1ea80*/  FMUL R25, R25, R2.reuse ;  /* 0x0000000219197220 */ /* 0x080fe20000400000 */
[-C--:B------:R-:W-:Y:S01]  /*1ea90*/  FMUL R27, R27, R2.reuse ;  /* 0x000000021b1b7220 */ /* 0x080fe20000400000 */
[----:B0-----:R-:W-:Y:S01]  /*1eaa0*/  IADD3 R4, P5, R4, UR12, RZ ;  /* 0x0000000c04047c10 */ /* 0x001fe2000ffbe0ff */
[-C--:B------:R-:W-:Y:S01]  /*1eab0*/  FMUL R29, R29, R2.reuse ;  /* 0x000000021d1d7220 */ /* 0x080fe20000400000 */
[----:B------:R-:W-:Y:S01]  /*1eac0*/  ISETP.GT.AND P4, PT, R0, 0x1, P1 ;  /* 0x000000010000780c */ /* 0x000fe20000f84270 */
[----:B------:R-:W-:Y:S01]  /*1ead0*/  FMUL R31, R31, R2 ;  /* 0x000000021f1f7220 */ /* 0x000fe20000400000 */
[----:B------:R-:W-:Y:S01]  /*1eae0*/  F2FP.TF32.F32.PACK_B R224, R224 ;  /* 0x000000e0ffe0723e */ /* 0x000fe200024050ff */
[-C--:B------:R-:W-:Y:S01]  /*1eaf0*/  FMUL R33, R33, R2.reuse ;  /* 0x0000000221217220 */ /* 0x080fe20000400000 */
[----:B------:R-:W-:Y:S01]  /*1eb00*/  IADD3.X R5, R5, UR11, RZ, P5, !PT ;  /* 0x0000000b05057c10 */ /* 0x000fe2000affe4ff */
[-C--:B------:R-:W-:Y:S01]  /*1eb10*/  FMUL R35, R35, R2.reuse ;  /* 0x0000000223237220 */ /* 0x080fe20000400000 */
[----:B------:R-:W-:Y:S01]  /*1eb20*/  F2FP.TF32.F32.PACK_B R3, R3 ;  /* 0x00000003ff03723e */ /* 0x000fe200024050ff */
[----:B------:R-:W-:Y:S01]  /*1eb30*/  FMUL R37, R37, R2 ;  /* 0x0000000225257220 */ /* 0x000fe20000400000 */
[----:B------:R-:W-:Y:S01]  /*1eb40*/  ISETP.GT.AND P0, PT, R16, 0x88, PT ;  /* 0x000000881000780c */ /* 0x000fe20003f04270 */
[----:B------:R-:W-:Y:S01]  /*1eb50*/  @P2 STG.E desc[UR44][R6.64+0x3e4], R224 ;  /* 0x0003e4e006002986 */ /* 0x000fe2000c10192c */
[----:B------:R-:W-:-:S02]  /*1eb60*/  F2FP.TF32.F32.PACK_B R25, R25 ;  /* 0x00000019ff19723e */ /* 0x000fc400024050ff */
[C---:B------:R-:W-:Y:S01]  /*1eb70*/  ISETP.GT.AND P2, PT, R0.reuse, RZ, P0 ;  /* 0x000000ff0000720c */ /* 0x040fe20000744270 */
[----:B------:R0:W-:Y:S01]  /*1eb80*/  @P3 STG.E desc[UR44][R4.64], R3 ;  /* 0x0000000304003986 */ /* 0x0001e2000c10192c */
[----:B------:R-:W-:Y:S01]  /*1eb90*/  ISETP.GT.AND P3, PT, R0, 0x1, P0 ;  /* 0x000000010000780c */ /* 0x000fe20000764270 */
[-C--:B------:R-:W-:Y:S01]  /*1eba0*/  FMUL R13, R26, R2.reuse ;  /* 0x000000021a0d7220 */ /* 0x080fe20000400000 */
[----:B------:R-:W-:Y:S01]  /*1ebb0*/  IADD3 R10, P5, R4, UR5, RZ ;  /* 0x00000005040a7c10 */ /* 0x000fe2000ffbe0ff */
[----:B------:R-:W-:Y:S01]  /*1ebc0*/  @P4 STG.E desc[UR44][R4.64+0x4], R25 ;  /* 0x0000041904004986 */ /* 0x000fe2000c10192c */
[----:B------:R-:W-:Y:S02]  /*1ebd0*/  ISETP.GT.AND P4, PT, R0, 0x8, P1 ;  /* 0x000000080000780c */ /* 0x000fe40000f84270 */
[----:B------:R-:W-:Y:S01]  /*1ebe0*/  IADD3.X R11, R5, UR4, RZ, P5, !PT ;  /* 0x00000004050b7c10 */ /* 0x000fe2000affe4ff */
[-C--:B------:R-:W-:Y:S01]  /*1ebf0*/  FMUL R39, R39, R2.reuse ;  /* 0x0000000227277220 */ /* 0x080fe20000400000 */
[----:B------:R-:W-:Y:S01]  /*1ec00*/  F2FP.TF32.F32.PACK_B R13, R13 ;  /* 0x0000000dff0d723e */ /* 0x000fe200024050ff */
[-C--:B------:R-:W-:Y:S01]  /*1ec10*/  FMUL R15, R28, R2.reuse ;  /* 0x000000021c0f7220 */ /* 0x080fe20000400000 */
[----:B------:R-:W-:Y:S01]  /*1ec20*/  F2FP.TF32.F32.PACK_B R27, R27 ;  /* 0x0000001bff1b723e */ /* 0x000fe200024050ff */
[----:B------:R-:W-:Y:S01]  /*1ec30*/  FMUL R41, R41, R2 ;  /* 0x0000000229297220 */ /* 0x000fe20000400000 */
[----:B------:R-:W-:Y:S01]  /*1ec40*/  ISETP.GT.AND P5, PT, R0, 0x9, P1 ;  /* 0x000000090000780c */ /* 0x000fe20000fa4270 */
[----:B------:R-:W-:Y:S01]  /*1ec50*/  @P2 STG.E desc[UR44][R10.64], R13 ;  /* 0x0000000d0a002986 */ /* 0x000fe2000c10192c */
[----:B------:R-:W-:-:S03]  /*1ec60*/  F2FP.TF32.F32.PACK_B R15, R15 ;  /* 0x0000000fff0f723e */ /* 0x000fc600024050ff */
[----:B------:R1:W-:Y:S01]  /*1ec70*/  @P3 STG.E desc[UR44][R10.64+0x4], R27 ;  /* 0x0000041b0a003986 */ /* 0x0003e2000c10192c */
[----:B------:R-:W-:Y:S01]  /*1ec80*/  ISETP.GT.AND P3, PT, R0, 0x8, P0 ;  /* 0x000000080000780c */ /* 0x000fe20000764270 */
[-C--:B0-----:R-:W-:Y:S01]  /*1ec90*/  FMUL R3, R30, R2.reuse ;  /* 0x000000021e037220 */ /* 0x081fe20000400000 */
[----:B------:R-:W-:Y:S01]  /*1eca0*/  IADD3 R6, P2, R4, UR5, RZ ;  /* 0x0000000504067c10 */ /* 0x000fe2000ff5e0ff */
[----:B------:R-:W-:Y:S01]  /*1ecb0*/  @P4 STG.E desc[UR44][R4.64+0x20], R15 ;  /* 0x0000200f04004986 */ /* 0x000fe2000c10192c */
[----:B------:R-:W-:Y:S02]  /*1ecc0*/  ISETP.GT.AND P4, PT, R0, 0x9, P0 ;  /* 0x000000090000780c */ /* 0x000fe40000784270 */
[----:B------:R-:W-:Y:S01]  /*1ecd0*/  F2FP.TF32.F32.PACK_B R29, R29 ;  /* 0x0000001dff1d723e */ /* 0x000fe200024050ff */
[-C--:B------:R-:W-:Y:S01]  /*1ece0*/  FMUL R43, R43, R2.reuse ;  /* 0x000000022b2b7220 */ /* 0x080fe20000400000 */
[----:B------:R-:W-:Y:S01]  /*1ecf0*/  IADD3.X R7, R5, UR4, RZ, P2, !PT ;  /* 0x0000000405077c10 */ /* 0x000fe200097fe4ff */
[----:B------:R-:W-:Y:S01]  /*1ed00*/  FMUL R45, R45, R2 ;  /* 0x000000022d2d7220 */ /* 0x000fe20000400000 */
[----:B------:R-:W-:Y:S01]  /*1ed10*/  F2FP.TF32.F32.PACK_B R3, R3 ;  /* 0x00000003ff03723e */ /* 0x000fe200024050ff */
[----:B------:R-:W-:Y:S01]  /*1ed20*/  @P5 STG.E desc[UR44][R4.64+0x24], R29 ;  /* 0x0000241d04005986 */ /* 0x000fe2000c10192c */
[----:B------:R-:W-:-:S03]  /*1ed30*/  F2FP.TF32.F32.PACK_B R31, R31 ;  /* 0x0000001fff1f723e */ /* 0x000fc600024050ff */
[----:B------:R0:W-:Y:S01]  /*1ed40*/  @P3 STG.E desc[UR44][R6.64+0x20], R3 ;  /* 0x0000200306003986 */ /* 0x0001e2000c10192c */
[C---:B------:R-:W-:Y:S02]  /*1ed50*/  ISETP.GT.AND P3, PT, R0.reuse, 0x10, P0 ;  /* 0x000000100000780c */ /* 0x040fe40000764270 */
[C---:B------:R-:W-:Y:S01]  /*1ed60*/  ISETP.GT.AND P5, PT, R0.reuse, 0x10, P1 ;  /* 0x000000100000780c */ /* 0x040fe20000fa4270 */
[----:B------:R-:W-:Y:S01]  /*1ed70*/  @P4 STG.E desc[UR44][R8.64+0x24], R31 ;  /* 0x0000241f08004986 */ /* 0x000fe2000c10192c */
[----:B------:R-:W-:Y:S01]  /*1ed80*/  ISETP.GT.AND P2, PT, R0, 0x11, P1 ;  /* 0x000000110000780c */ /* 0x000fe20000f44270 */
[-C--:B------:R-:W-:Y:S01]  /*1ed90*/  FMUL R19, R32, R2.reuse ;  /* 0x0000000220137220 */ /* 0x080fe20000400000 */
[----:B------:R-:W-:Y:S01]  /*1eda0*/  ISETP.GT.AND P4, PT, R0, 0x11, P0 ;  /* 0x000000110000780c */ /* 0x000fe20000784270 */
[-C--:B-1----:R-:W-:Y:S01]  /*1edb0*/  FMUL R11, R34, R2.reuse ;  /* 0x00000002220b7220 */ /* 0x082fe20000400000 */
[----:B------:R-:W-:Y:S01]  /*1edc0*/  F2FP.TF32.F32.PACK_B R33, R33 ;  /* 0x00000021ff21723e */ /* 0x000fe200024050ff */
[-C--:B------:R-:W-:Y:S01]  /*1edd0*/  FMUL R47, R47, R2.reuse ;  /* 0x000000022f2f7220 */ /* 0x080fe20000400000 */
[----:B------:R-:W-:Y:S01]  /*1ede0*/  F2FP.TF32.F32.PACK_B R19, R19 ;  /* 0x00000013ff13723e */ /* 0x000fe200024050ff */
[----:B------:R-:W-:Y:S01]  /*1edf0*/  FMUL R49, R49, R2 ;  /* 0x0000000231317220 */ /* 0x000fe20000400000 */
[----:B------:R-:W-:Y:S01]  /*1ee00*/  F2FP.TF32.F32.PACK_B R11, R11 ;  /* 0x0000000bff0b723e */ /* 0x000fe200024050ff */
[----:B0-----:R-:W-:Y:S01]  /*1ee10*/  @P3 IMAD.MOV.U32 R6, RZ, RZ, R8 ;  /* 0x000000ffff063224 */ /* 0x001fe200078e0008 */
[----:B------:R-:W-:Y:S01]  /*1ee20*/  @P3 MOV R7, R9 ;  /* 0x0000000900073202 */ /* 0x000fe20000000f00 */
[----:B------:R-:W-:Y:S01]  /*1ee30*/  @P5 STG.E desc[UR44][R4.64+0x40], R19 ;  /* 0x0000401304005986 */ /* 0x000fe2000c10192c */
[----:B------:R-:W-:-:S03]  /*1ee40*/  F2FP.TF32.F32.PACK_B R35, R35 ;  /* 0x00000023ff23723e */ /* 0x000fc600024050ff */
[----:B------:R-:W-:Y:S04]  /*1ee50*/  @P2 STG.E desc[UR44][R4.64+0x44], R33 ;  /* 0x0000442104002986 */ /* 0x000fe8000c10192c */
[----:B------:R0:W-:Y:S01]  /*1ee60*/  @P3 STG.E desc[UR44][R6.64+0x40], R11 ;  /* 0x0000400b06003986 */ /* 0x0001e2000c10192c */
[C---:B------:R-:W-:Y:S02]  /*1ee70*/  ISETP.GT.AND P3, PT, R0.reuse, 0x18, P0 ;  /* 0x000000180000780c */ /* 0x040fe40000764270 */
[C---:B------:R-:W-:Y:S01]  /*1ee80*/  ISETP.GT.AND P5, PT, R0.reuse, 0x18, P1 ;  /* 0x000000180000780c */ /* 0x040fe20000fa4270 */
[-C--:B------:R-:W-:Y:S01]  /*1ee90*/  FMUL R51, R51, R2.reuse ;  /* 0x0000000233337220 */ /* 0x080fe20000400000 */
[----:B------:R-:W-:Y:S01]  /*1eea0*/  ISETP.GT.AND P2, PT, R0, 0x19, P1 ;  /* 0x000000190000780c */ /* 0x000fe20000f44270 */
[-C--:B------:R-:W-:Y:S01]  /*1eeb0*/  FMUL R53, R53, R2.reuse ;  /* 0x0000000235357220 */ /* 0x080fe20000400000 */
[-C--:B------:R-:W-:Y:S01]  /*1eec0*/  FMUL R55, R55, R2.reuse ;  /* 0x0000000237377220 */ /* 0x080fe20000400000 */
[-C--:B------:R-:W-:Y:S01]  /*1eed0*/  FMUL R57, R57, R2.reuse ;  /* 0x0000000239397220 */ /* 0x080fe20000400000 */
[-C--:B------:R-:W-:Y:S01]  /*1eee0*/  FMUL R59, R59, R2.reuse ;  /* 0x000000023b3b7220 */ /* 0x080fe20000400000 */
[-C--:B------:R-:W-:Y:S01]  /*1eef0*/  FMUL R61, R61, R2.reuse ;  /* 0x000000023d3d7220 */ /* 0x080fe20000400000 */
[----:B------:R-:W-:Y:S01]  /*1ef00*/  FMUL R63, R63, R2 ;  /* 0x000000023f3f7220 */ /* 0x000fe20000400000 */
[----:B0-----:R-:W-:-:S02]  /*1ef10*/  @P4 IMAD.MOV.U32 R6, RZ, RZ, R8 ;  /* 0x000000ffff064224 */ /* 0x001fc400078e0008 */
[-C--:B------:R-:W-:Y:S01]  /*1ef20*/  FMUL R65, R65, R2.reuse ;  /* 0x0000000241417220 */ /* 0x080fe20000400000 */
[----:B------:R-:W-:Y:S02]  /*1ef30*/  @P4 IMAD.MOV.U32 R7, RZ, RZ, R9 ;  /* 0x000000ffff074224 */ /* 0x000fe400078e0009 */
[-C--:B------:R-:W-:Y:S01]  /*1ef40*/  FMUL R13, R36, R2.reuse ;  /* 0x00000002240d7220 */ /* 0x080fe20000400000 */
[-C--:B------:R-:W-:Y:S01]  /*1ef50*/  FMUL R3, R38, R2.reuse ;  /* 0x0000000226037220 */ /* 0x080fe20000400000 */
[-C--:B------:R-:W-:Y:S01]  /*1ef60*/  FMUL R67, R67, R2.reuse ;  /* 0x0000000243437220 */ /* 0x080fe20000400000 */
[-C--:B------:R-:W-:Y:S01]  /*1ef70*/  FMUL R69, R69, R2.reuse ;  /* 0x0000000245457220 */ /* 0x080fe20000400000 */
[----:B------:R0:W-:Y:S01]  /*1ef80*/  @P4 STG.E desc[UR44][R6.64+0x44], R35 ;  /* 0x0000442306004986 */ /* 0x0001e2000c10192c */
[----:B------:R-:W-:Y:S02]  /*1ef90*/  ISETP.GT.AND P4, PT, R0, 0x19, P0 ;  /* 0x000000190000780c */ /* 0x000fe40000784270 */
[----:B------:R-:W-:Y:S01]  /*1efa0*/  F2FP.TF32.F32.PACK_B R13, R13 ;  /* 0x0000000dff0d723e */ /* 0x000fe200024050ff */
[-C--:B------:R-:W-:Y:S01]  /*1efb0*/  FMUL R71, R71, R2.reuse ;  /* 0x0000000247477220 */ /* 0x080fe20000400000 */
[----:B------:R-:W-:Y:S01]  /*1efc0*/  F2FP.TF32.F32.PACK_B R37, R37 ;  /* 0x00000025ff25723e */ /* 0x000fe200024050ff */
[----:B------:R-:W-:Y:S01]  /*1efd0*/  FMUL R73, R73, R2 ;  /* 0x0000000249497220 */ /* 0x000fe20000400000 */
[----:B------:R-:W-:Y:S01]  /*1efe0*/  F2FP.TF32.F32.PACK_B R3, R3 ;  /* 0x00000003ff03723e */ /* 0x000fe200024050ff */
[----:B------:R-:W-:Y:S01]  /*1eff0*/  @P5 STG.E desc[UR44][R4.64+0x60], R13 ;  /* 0x0000600d04005986 */ /* 0x000fe2000c10192c */
[----:B0-----:R-:W-:Y:S01]  /*1f000*/  @P3 IMAD.MOV.U32 R6, RZ, RZ, R8 ;  /* 0x000000ffff063224 */ /* 0x001fe200078e0008 */
[----:B------:R-:W-:-:S02]  /*1f010*/  @P3 MOV R7, R9 ;  /* 0x0000000900073202 */ /* 0x000fc40000000f00 */
[----:B------:R-:W-:Y:S01]  /*1f020*/  @P2 STG.E desc[UR44][R4.64+0x64], R37 ;  /* 0x0000642504002986 */ /* 0x000fe2000c10192c */
[----:B------:R-:W-:-:S03]  /*1f030*/  F2FP.TF32.F32.PACK_B R39, R39 ;  /* 0x00000027ff27723e */ /* 0x000fc600024050ff */
        /* <DEDUP_REMOVED lines=8> */
[----:B------:R-:W-:Y:S01]  /*1f0c0*/  FMUL R83, R83, R2 ;  /* 0x0000000253537220 */ /* 0x000fe20000400000 */
[----:B------:R-:W2:Y:S01]  /*1f0d0*/  LDL.LU R146, [R1+0x22c] ;  /* 0x00022c0001927983 */ /* 0x000ea20000300800 */
[----:B0-----:R-:W-:-:S02]  /*1f0e0*/  @P4 IMAD.MOV.U32 R6, RZ, RZ, R8 ;  /* 0x000000ffff064224 */ /* 0x001fc400078e0008 */
[----:B------:R-:W-:Y:S02]  /*1f0f0*/  @P4 IMAD.MOV.U32 R7, RZ, RZ, R9 ;  /* 0x000000ffff074224 */ /* 0x000fe400078e0009 */
[-C--:B------:R-:W-:Y:S01]  /*1f100*/  FMUL R11, R40, R2.reuse ;  /* 0x00000002280b7220 */ /* 0x080fe20000400000 */
[-C--:B------:R-:W-:Y:S01]  /*1f110*/  FMUL R13, R42, R2.reuse ;  /* 0x000000022a0d7220 */ /* 0x080fe20000400000 */
[----:B------:R-:W-:Y:S02]  /*1f120*/  F2FP.TF32.F32.PACK_B R41, R41 ;  /* 0x00000029ff29723e */ /* 0x000fe400024050ff */
[----:B------:R-:W-:Y:S01]  /*1f130*/  F2FP.TF32.F32.PACK_B R43, R43 ;  /* 0x0000002bff2b723e */ /* 0x000fe200024050ff */
[----:B------:R0:W-:Y:S01]  /*1f140*/  @P4 STG.E desc[UR44][R6.64+0x64], R39 ;  /* 0x0000642706004986 */ /* 0x0001e2000c10192c */
[----:B------:R-:W-:Y:S02]  /*1f150*/  ISETP.GT.AND P4, PT, R0, 0x21, P0 ;  /* 0x000000210000780c */ /* 0x000fe40000784270 */
[----:B------:R-:W-:Y:S01]  /*1f160*/  F2FP.TF32.F32.PACK_B R11, R11 ;  /* 0x0000000bff0b723e */ /* 0x000fe200024050ff */
[----:B------:R-:W-:Y:S01]  /*1f170*/  FMUL R3, R44, R2 ;  /* 0x000000022c037220 */ /* 0x000fe20000400000 */
[----:B------:R-:W-:Y:S01]  /*1f180*/  F2FP.TF32.F32.PACK_B R13, R13 ;  /* 0x0000000dff0d723e */ /* 0x000fe200024050ff */
[----:B------:R-:W-:Y:S01]  /*1f190*/  @P2 STG.E desc[UR44][R4.64+0x84], R41 ;  /* 0x0000842904002986 */ /* 0x000fe2000c10192c */
[----:B------:R-:W-:-:S02]  /*1f1a0*/  F2FP.TF32.F32.PACK_B R45, R45 ;  /* 0x0000002dff2d723e */ /* 0x000fc400024050ff */
[----:B------:R-:W-:Y:S01]  /*1f1b0*/  F2FP.TF32.F32.PACK_B R47, R47 ;  /* 0x0000002fff2f723e */ /* 0x000fe200024050ff */
[----:B------:R-:W3:Y:S01]  /*1f1c0*/  LDL.LU R147, [R1+0x228] ;  /* 0x0002280001937983 */ /* 0x000ee20000300800 */
[----:B0-----:R-:W-:Y:S01]  /*1f1d0*/  @P3 IMAD.MOV.U32 R6, RZ, RZ, R8 ;  /* 0x000000ffff063224 */ /* 0x001fe200078e0008 */
[----:B------:R-:W-:Y:S02]  /*1f1e0*/  @P3 MOV R7, R9 ;  /* 0x0000000900073202 */ /* 0x000fe40000000f00 */
[----:B------:R0:W-:Y:S04]  /*1f1f0*/  @P5 STG.E desc[UR44][R4.64+0x80], R11 ;  /* 0x0000800b04005986 */ /* 0x0001e8000c10192c */
[----:B------:R1:W-:Y:S01]  /*1f200*/  @P3 STG.E desc[UR44][R6.64+0x80], R13 ;  /* 0x0000800d06003986 */ /* 0x0003e2000c10192c */
[----:B------:R-:W-:-:S02]  /*1f210*/  ISETP.GT.AND P3, PT, R0, 0x28, P0 ;  /* 0x000000280000780c */ /* 0x000fc40000764270 */
[C---:B------:R-:W-:Y:S01]  /*1f220*/  ISETP.GT.AND P5, PT, R0.reuse, 0x28, P1 ;  /* 0x000000280000780c */ /* 0x040fe20000fa4270 */
[----:B------:R-:W4:Y:S01]  /*1f230*/  LDL.LU R148, [R1+0x224] ;  /* 0x0002240001947983 */ /* 0x000f220000300800 */
[----:B------:R-:W-:Y:S01]  /*1f240*/  ISETP.GT.AND P2, PT, R0, 0x29, P1 ;  /* 0x000000290000780c */ /* 0x000fe20000f44270 */
[-C--:B0-----:R-:W-:Y:S01]  /*1f250*/  FMUL R11, R46, R2.reuse ;  /* 0x000000022e0b7220 */ /* 0x081fe20000400000 */
[----:B------:R-:W-:Y:S01]  /*1f260*/  F2FP.TF32.F32.PACK_B R3, R3 ;  /* 0x00000003ff03723e */ /* 0x000fe200024050ff */
[----:B------:R-:W4:Y:S01]  /*1f270*/  LDL.LU R149, [R1+0x220] ;  /* 0x0002200001957983 */ /* 0x000f220000300800 */
[----:B-1----:R-:W-:Y:S02]  /*1f280*/  @P4 IMAD.MOV.U32 R6, RZ, RZ, R8 ;  /* 0x000000ffff064224 */ /* 0x002fe400078e0008 */
[----:B------:R-:W-:Y:S01]  /*1f290*/  @P4 IMAD.MOV.U32 R7, RZ, RZ, R9 ;  /* 0x000000ffff074224 */ /* 0x000fe200078e0009 */
[----:B------:R-:W-:Y:S01]  /*1f2a0*/  F2FP.TF32.F32.PACK_B R11, R11 ;  /* 0x0000000bff0b723e */ /* 0x000fe200024050ff */
[-C--:B------:R-:W-:Y:S01]  /*1f2b0*/  FMUL R13, R48, R2.reuse ;  /* 0x00000002300d7220 */ /* 0x080fe20000400000 */
[----:B------:R-:W-:Y:S01]  /*1f2c0*/  F2FP.TF32.F32.PACK_B R49, R49 ;  /* 0x00000031ff31723e */ /* 0x000fe200024050ff */
[----:B------:R-:W-:Y:S01]  /*1f2d0*/  FMUL R85, R85, R2 ;  /* 0x0000000255557220 */ /* 0x000fe20000400000 */
[----:B------:R0:W-:Y:S01]  /*1f2e0*/  @P4 STG.E desc[UR44][R6.64+0x84], R43 ;  /* 0x0000842b06004986 */ /* 0x0001e2000c10192c */
[----:B------:R-:W-:-:S03]  /*1f2f0*/  ISETP.GT.AND P4, PT, R0, 0x29, P0 ;  /* 0x000000290000780c */ /* 0x000fc60000784270 */
[----:B------:R1:W-:Y:S04]  /*1f300*/  @P5 STG.E desc[UR44][R4.64+0xa0], R3 ;  /* 0x0000a00304005986 */ /* 0x0003e8000c10192c */
[----:B------:R-:W-:Y:S01]  /*1f310*/  @P2 STG.E desc[UR44][R4.64+0xa4], R45 ;  /* 0x0000a42d04002986 */ /* 0x000fe2000c10192c */
[----:B0-----:R-:W-:Y:S01]  /*1f320*/  @P3 IMAD.MOV.U32 R6, RZ, RZ, R8 ;  /* 0x000000ffff063224 */ /* 0x001fe200078e0008 */
[----:B------:R-:W-:Y:S02]  /*1f330*/  @P3 MOV R7, R9 ;  /* 0x0000000900073202 */ /* 0x000fe40000000f00 */
[----:B------:R-:W4:Y:S04]  /*1f340*/  LDL.LU R150, [R1+0x21c] ;  /* 0x00021c0001967983 */ /* 0x000f280000300800 */
[----:B------:R0:W-:Y:S01]  /*1f350*/  @P3 STG.E desc[UR44][R6.64+0xa0], R11 ;  /* 0x0000a00b06003986 */ /* 0x0001e2000c10192c */
[----:B------:R-:W-:-:S02]  /*1f360*/  ISETP.GT.AND P3, PT, R0, 0x30, P0 ;  /* 0x000000300000780c */ /* 0x000fc40000764270 */
[----:B------:R-:W-:Y:S01]  /*1f370*/  ISETP.GT.AND P5, PT, R0, 0x30, P1 ;  /* 0x000000300000780c */ /* 0x000fe20000fa4270 */
[-C--:B-1----:R-:W-:Y:S01]  /*1f380*/  FMUL R3, R50, R2.reuse ;  /* 0x0000000232037220 */ /* 0x082fe20000400000 */
[----:B------:R-:W-:Y:S01]  /*1f390*/  ISETP.GT.AND P2, PT, R0, 0x31, P1 ;  /* 0x000000310000780c */ /* 0x000fe20000f44270 */
[----:B------:R-:W4:Y:S01]  /*1f3a0*/  LDL.LU R151, [R1+0x218] ;  /* 0x0002180001977983 */ /* 0x000f220000300800 */
[----:B0-----:R-:W-:Y:S02]  /*1f3b0*/  @P4 IMAD.MOV.U32 R6, RZ, RZ, R8 ;  /* 0x000000ffff064224 */ /* 0x001fe400078e0008 */
[----:B------:R-:W-:Y:S01]  /*1f3c0*/  @P4 IMAD.MOV.U32 R7, RZ, RZ, R9 ;  /* 0x000000ffff074224 */ /* 0x000fe200078e0009 */
[----:B------:R-:W-:Y:S02]  /*1f3d0*/  F2FP.TF32.F32.PACK_B R13, R13 ;  /* 0x0000000dff0d723e */ /* 0x000fe400024050ff */
[----:B------:R-:W-:Y:S01]  /*1f3e0*/  F2FP.TF32.F32.PACK_B R51, R51 ;  /* 0x00000033ff33723e */ /* 0x000fe200024050ff */
[----:B------:R-:W-:Y:S01]  /*1f3f0*/  FMUL R11, R52, R2 ;  /* 0x00000002340b7220 */ /* 0x000fe20000400000 */
[----:B------:R0:W-:Y:S01]  /*1f400*/  @P4 STG.E desc[UR44][R6.64+0xa4], R47 ;  /* 0x0000a42f06004986 */ /* 0x0001e2000c10192c */
[----:B------:R-:W-:-:S02]  /*1f410*/  ISETP.GT.AND P4, PT, R0, 0x31, P0 ;  /* 0x000000310000780c */ /* 0x000fc40000784270 */
[----:B------:R-:W-:Y:S01]  /*1f420*/  F2FP.TF32.F32.PACK_B R3, R3 ;  /* 0x00000003ff03723e */ /* 0x000fe200024050ff */
[----:B------:R-:W-:Y:S04]  /*1f430*/  @P5 STG.E desc[UR44][R4.64+0xc0], R13 ;  /* 0x0000c00d04005986 */ /* 0x000fe8000c10192c */
[----:B------:R-:W-:Y:S01]  /*1f440*/  @P2 STG.E desc[UR44][R4.64+0xc4], R49 ;  /* 0x0000c43104002986 */ /* 0x000fe2000c10192c */
[----:B0-----:R-:W-:Y:S01]  /*1f450*/  @P3 IMAD.MOV.U32 R6, RZ, RZ, R8 ;  /* 0x000000ffff063224 */ /* 0x001fe200078e0008 */
[----:B------:R-:W-:Y:S01]  /*1f460*/  @P3 MOV R7, R9 ;  /* 0x0000000900073202 */ /* 0x000fe20000000f00 */
[-C--:B------:R-:W-:Y:S01]  /*1f470*/  FMUL R87, R87, R2.reuse ;  /* 0x0000000257577220 */ /* 0x080fe20000400000 */
[----:B------:R-:W-:Y:S01]  /*1f480*/  F2FP.TF32.F32.PACK_B R53, R53 ;  /* 0x00000035ff35723e */ /* 0x000fe200024050ff */
[----:B------:R-:W-:Y:S01]  /*1f490*/  FMUL R89, R89, R2 ;  /* 0x0000000259597220 */ /* 0x000fe20000400000 */
[----:B------:R-:W-:Y:S01]  /*1f4a0*/  F2FP.TF32.F32.PACK_B R55, R55 ;  /* 0x00000037ff37723e */ /* 0x000fe200024050ff */
[----:B------:R0:W-:Y:S01]  /*1f4b0*/  @P3 STG.E desc[UR44][R6.64+0xc0], R3 ;  /* 0x0000c00306003986 */ /* 0x0001e2000c10192c */
[----:B------:R-:W-:-:S02]  /*1f4c0*/  ISETP.GT.AND P3, PT, R0, 0x38, P0 ;  /* 0x000000380000780c */ /* 0x000fc40000764270 */
[C---:B------:R-:W-:Y:S01]  /*1f4d0*/  ISETP.GT.AND P5, PT, R0.reuse, 0x38, P1 ;  /* 0x000000380000780c */ /* 0x040fe20000fa4270 */
[-C--:B------:R-:W-:Y:S01]  /*1f4e0*/  FMUL R91, R91, R2.reuse ;  /* 0x000000025b5b7220 */ /* 0x080fe20000400000 */
[----:B------:R-:W-:Y:S01]  /*1f4f0*/  ISETP.GT.AND P2, PT, R0, 0x39, P1 ;  /* 0x000000390000780c */ /* 0x000fe20000f44270 */
[-C--:B------:R-:W-:Y:S01]  /*1f500*/  FMUL R93, R93, R2.reuse ;  /* 0x000000025d5d7220 */ /* 0x080fe20000400000 */
[----:B------:R-:W-:Y:S01]  /*1f510*/  F2FP.TF32.F32.PACK_B R57, R57 ;  /* 0x00000039ff39723e */ /* 0x000fe200024050ff */
[----:B------:R1:W5:Y:S01]  /*1f520*/  LDL.LU R152, [R1+0x214] ;  /* 0x0002140001987983 */ /* 0x0003620000300800 */
[----:B0-----:R-:W-:Y:S02]  /*1f530*/  @P4 IMAD.MOV.U32 R6, RZ, RZ, R8 ;  /* 0x000000ffff064224 */ /* 0x001fe400078e0008 */
[----:B------:R-:W-:Y:S02]  /*1f540*/  @P4 IMAD.MOV.U32 R7, RZ, RZ, R9 ;  /* 0x000000ffff074224 */ /* 0x000fe400078e0009 */
[-C--:B------:R-:W-:Y:S01]  /*1f550*/  FMUL R13, R54, R2.reuse ;  /* 0x00000002360d7220 */ /* 0x080fe20000400000 */
[----:B------:R-:W-:Y:S01]  /*1f560*/  F2FP.TF32.F32.PACK_B R11, R11 ;  /* 0x0000000bff0b723e */ /* 0x000fe200024050ff */
[----:B------:R-:W-:Y:S01]  /*1f570*/  FMUL R3, R56, R2 ;  /* 0x0000000238037220 */ /* 0x000fe20000400000 */
[----:B------:R-:W-:Y:S01]  /*1f580*/  F2FP.TF32.F32.PACK_B R59, R59 ;  /* 0x0000003bff3b723e */ /* 0x000fe200024050ff */
[----:B------:R0:W-:Y:S01]  /*1f590*/  @P4 STG.E desc[UR44][R6.64+0xc4], R51 ;  /* 0x0000c43306004986 */ /* 0x0001e2000c10192c */
[----:B------:R-:W-:-:S02]  /*1f5a0*/  ISETP.GT.AND P4, PT, R0, 0x39, P0 ;  /* 0x000000390000780c */ /* 0x000fc40000784270 */
[----:B------:R-:W-:Y:S01]  /*1f5b0*/  F2FP.TF32.F32.PACK_B R13, R13 ;  /* 0x0000000dff0d723e */ /* 0x000fe200024050ff */
[----:B------:R1:W-:Y:S04]  /*1f5c0*/  @P5 STG.E desc[UR44][R4.64+0xe0], R11 ;  /* 0x0000e00b04005986 */ /* 0x0003e8000c10192c */
[----:B------:R-:W-:Y:S01]  /*1f5d0*/  @P2 STG.E desc[UR44][R4.64+0xe4], R53 ;  /* 0x0000e43504002986 */ /* 0x000fe2000c10192c */
[----:B0-----:R-:W-:Y:S01]  /*1f5e0*/  @P3 IMAD.MOV.U32 R6, RZ, RZ, R8 ;  /* 0x000000ffff063224 */ /* 0x001fe200078e0008 */
[----:B------:R-:W-:Y:S02]  /*1f5f0*/  @P3 MOV R7, R9 ;  /* 0x0000000900073202 */ /* 0x000fe40000000f00 */
[----:B------:R0:W5:Y:S04]  /*1f600*/  LDL.LU R17, [R1+0x210] ;  /* 0x0002100001117983 */ /* 0x0001680000300800 */
[----:B------:R0:W-:Y:S01]  /*1f610*/  @P3 STG.E desc[UR44][R6.64+0xe0], R13 ;  /* 0x0000e00d06003986 */ /* 0x0001e2000c10192c */
[----:B------:R-:W-:-:S02]  /*1f620*/  ISETP.GT.AND P3, PT, R0, 0x40, P0 ;  /* 0x000000400000780c */ /* 0x000fc40000764270 */
[----:B------:R-:W-:Y:S01]  /*1f630*/  ISETP.GT.AND P5, PT, R0, 0x40, P1 ;  /* 0x000000400000780c */ /* 0x000fe20000fa4270 */
[----:B-1----:R-:W-:Y:S01]  /*1f640*/  FMUL R11, R58, R2 ;  /* 0x000000023a0b7220 */ /* 0x002fe20000400000 */
[----:B------:R-:W-:Y:S01]  /*1f650*/  ISETP.GT.AND P2, PT, R0, 0x41, P1 ;  /* 0x000000410000780c */ /* 0x000fe20000f44270 */
[----:B------:R1:W5:Y:S01]  /*1f660*/  LDL.LU R16, [R1+0x20c] ;  /* 0x00020c0001107983 */ /* 0x0003620000300800 */
[----:B0-----:R-:W-:Y:S02]  /*1f670*/  @P4 IMAD.MOV.U32 R6, RZ, RZ, R8 ;  /* 0x000000ffff064224 */ /* 0x001fe400078e0008 */
[----:B------:R-:W-:-:S05]  /*1f680*/  @P4 IMAD.MOV.U32 R7, RZ, RZ, R9 ;  /* 0x000000ffff074224 */ /* 0x000fca00078e0009 */
[----:B------:R0:W-:Y:S01]  /*1f690*/  @P4 STG.E desc[UR44][R6.64+0xe4], R55 ;  /* 0x0000e43706004986 */ /* 0x0001e2000c10192c */
[C---:B------:R-:W-:Y:S02]  /*1f6a0*/  ISETP.GT.AND P4, PT, R0.reuse, 0x41, P0 ;  /* 0x000000410000780c */ /* 0x040fe40000784270 */
[----:B------:R-:W-:Y:S02]  /*1f6b0*/  F2FP.TF32.F32.PACK_B R3, R3 ;  /* 0x00000003ff03723e */ /* 0x000fe400024050ff */
[----:B------:R-:W-:Y:S01]  /*1f6c0*/  F2FP.TF32.F32.PACK_B R11, R11 ;  /* 0x0000000bff0b723e */ /* 0x000fe200024050ff */
[----:B------:R-:W-:Y:S01]  /*1f6d0*/  @P2 STG.E desc[UR44][R4.64+0x104], R57 ;  /* 0x0001043904002986 */ /* 0x000fe2000c10192c */
[----:B0-----:R-:W-:Y:S01]  /*1f6e0*/  @P3 IMAD.MOV.U32 R6, RZ, RZ, R8 ;  /* 0x000000ffff063224 */ /* 0x001fe200078e0008 */
[----:B------:R-:W-:Y:S02]  /*1f6f0*/  @P3 MOV R7, R9 ;  /* 0x0000000900073202 */ /* 0x000fe40000000f00 */
[----:B------:R-:W-:Y:S04]  /*1f700*/  @P5 STG.E desc[UR44][R4.64+0x100], R3 ;  /* 0x0001000304005986 */ /* 0x000fe8000c10192c */
[----:B------:R0:W-:Y:S01]  /*1f710*/  @P3 STG.E desc[UR44][R6.64+0x100], R11 ;  /* 0x0001000b06003986 */ /* 0x0001e2000c10192c */
[----:B------:R-:W-:-:S02]  /*1f720*/  ISETP.GT.AND P3, PT, R0, 0x48, P0 ;  /* 0x000000480000780c */ /* 0x000fc40000764270 */
[C---:B------:R-:W-:Y:S02]  /*1f730*/  ISETP.GT.AND P5, PT, R0.reuse, 0x48, P1 ;  /* 0x000000480000780c */ /* 0x040fe40000fa4270 */
[----:B------:R-:W-:Y:S01]  /*1f740*/  ISETP.GT.AND P2, PT, R0, 0x49, P1 ;  /* 0x000000490000780c */ /* 0x000fe20000f44270 */
[----:B0-----:R-:W-:Y:S02]  /*1f750*/  @P4 IMAD.MOV.U32 R6, RZ, RZ, R8 ;  /* 0x000000ffff064224 */ /* 0x001fe400078e0008 */
[----:B------:R-:W-:Y:S02]  /*1f760*/  @P4 IMAD.MOV.U32 R7, RZ, RZ, R9 ;  /* 0x000000ffff074224 */ /* 0x000fe400078e0009 */
[-C--:B------:R-:W-:Y:S01]  /*1f770*/  FMUL R13, R60, R2.reuse ;  /* 0x000000023c0d7220 */ /* 0x080fe20000400000 */
[----:B------:R-:W-:Y:S02]  /*1f780*/  FMUL R3, R62, R2 ;  /* 0x000000023e037220 */ /* 0x000fe40000400000 */
[----:B------:R0:W-:Y:S01]  /*1f790*/  @P4 STG.E desc[UR44][R6.64+0x104], R59 ;  /* 0x0001043b06004986 */ /* 0x0001e2000c10192c */
[----:B------:R-:W-:-:S02]  /*1f7a0*/  ISETP.GT.AND P4, PT, R0, 0x49, P0 ;  /* 0x000000490000780c */ /* 0x000fc40000784270 */
[----:B------:R-:W-:Y:S02]  /*1f7b0*/  F2FP.TF32.F32.PACK_B R13, R13 ;  /* 0x0000000dff0d723e */ /* 0x000fe400024050ff */
[----:B------:R-:W-:Y:S02]  /*1f7c0*/  F2FP.TF32.F32.PACK_B R61, R61 ;  /* 0x0000003dff3d723e */ /* 0x000fe400024050ff */
[----:B------:R-:W-:Y:S01]  /*1f7d0*/  F2FP.TF32.F32.PACK_B R3, R3 ;  /* 0x00000003ff03723e */ /* 0x000fe200024050ff */
[----:B------:R-:W-:Y:S01]  /*1f7e0*/  @P5 STG.E desc[UR44][R4.64+0x120], R13 ;  /* 0x0001200d04005986 */ /* 0x000fe2000c10192c */
[----:B0-----:R-:W-:Y:S01]  /*1f7f0*/  @P3 IMAD.MOV.U32 R6, RZ, RZ, R8 ;  /* 0x000000ffff063224 */ /* 0x001fe200078e0008 */
[----:B------:R-:W-:Y:S02]  /*1f800*/  @P3 MOV R7, R9 ;  /* 0x0000000900073202 */ /* 0x000fe40000000f00 */
[----:B------:R-:W-:Y:S01]  /*1f810*/  @P2 STG.E desc[UR44][R4.64+0x124], R61 ;  /* 0x0001243d04002986 */ /* 0x000fe2000c10192c */
[----:B------:R-:W-:-:S03]  /*1f820*/  F2FP.TF32.F32.PACK_B R63, R63 ;  /* 0x0000003fff3f723e */ /* 0x000fc600024050ff */
[----:B------:R0:W-:Y:S01]  /*1f830*/  @P3 STG.E desc[UR44][R6.64+0x120], R3 ;  /* 0x0001200306003986 */ /* 0x0001e2000c10192c */
[C---:B------:R-:W-:Y:S02]  /*1f840*/  ISETP.GT.AND P3, PT, R0.reuse, 0x50, P0 ;  /* 0x000000500000780c */ /* 0x040fe40000764270 */
[C---:B------:R-:W-:Y:S02]  /*1f850*/  ISETP.GT.AND P5, PT, R0.reuse, 0x50, P1 ;  /* 0x000000500000780c */ /* 0x040fe40000fa4270 */
[----:B------:R-:W-:Y:S01]  /*1f860*/  ISETP.GT.AND P2, PT, R0, 0x51, P1 ;  /* 0x000000510000780c */ /* 0x000fe20000f44270 */
[----:B0-----:R-:W-:Y:S02]  /*1f870*/  @P4 IMAD.MOV.U32 R6, RZ, RZ, R8 ;  /* 0x000000ffff064224 */ /* 0x001fe400078e0008 */
[----:B------:R-:W-:Y:S02]  /*1f880*/  @P4 IMAD.MOV.U32 R7, RZ, RZ, R9 ;  /* 0x000000ffff074224 */ /* 0x000fe400078e0009 */
[-C--:B------:R-:W-:Y:S01]  /*1f890*/  FMUL R11, R64, R2.reuse ;  /* 0x00000002400b7220 */ /* 0x080fe20000400000 */
[----:B------:R-:W-:-:S02]  /*1f8a0*/  FMUL R13, R66, R2 ;  /* 0x00000002420d7220 */ /* 0x000fc40000400000 */
[----:B------:R0:W-:Y:S01]  /*1f8b0*/  @P4 STG.E desc[UR44][R6.64+0x124], R63 ;  /* 0x0001243f06004986 */ /* 0x0001e2000c10192c */
[----:B------:R-:W-:Y:S02]  /*1f8c0*/  ISETP.GT.AND P4, PT, R0, 0x51, P0 ;  /* 0x000000510000780c */ /* 0x000fe40000784270 */
[----:B------:R-:W-:Y:S02]  /*1f8d0*/  F2FP.TF32.F32.PACK_B R11, R11 ;  /* 0x0000000bff0b723e */ /* 0x000fe400024050ff */
[----:B------:R-:W-:Y:S02]  /*1f8e0*/  F2FP.TF32.F32.PACK_B R65, R65 ;  /* 0x00000041ff41723e */ /* 0x000fe400024050ff */
        /* <DEDUP_REMOVED lines=142> */
[----:B------:R-:W-:Y:S01]  /*201d0*/  ISETP.GT.AND P4, PT, R0, 0x91, P0 ;  /* 0x000000910000780c */ /* 0x000fe20000784270 */
[-C--:B------:R-:W-:Y:S01]  /*201e0*/  FMUL R3, R98, R2.reuse ;  /* 0x0000000262037220 */ /* 0x080fe20000400000 */
        /* <DEDUP_REMOVED lines=153> */
[-C--:B------:R-:W-:Y:S01]  /*20b80*/  FMUL R129, R129, R2.reuse ;  /* 0x0000000281817220 */ /* 0x080fe20000400000 */
        /* <DEDUP_REMOVED lines=14> */
[C---:B------:R-:W-:Y:S01]  /*20c70*/  ISETP.GT.AND P2, PT, R0.reuse, 0xd9, P1 ;  /* 0x000000d90000780c */ /* 0x040fe20000f44270 */
[-C--:B------:R-:W-:Y:S01]  /*20c80*/  FMUL R133, R133, R2.reuse ;  /* 0x0000000285857220 */ /* 0x080fe20000400000 */
[----:B------:R-:W-:Y:S01]  /*20c90*/  F2FP.TF32.F32.PACK_B R131, R131 ;  /* 0x00000083ff83723e */ /* 0x000fe200024050ff */
[----:B------:R0:W-:Y:S01]  /*20ca0*/  @P3 STG.E desc[UR44][R6.64+0x340], R11 ;  /* 0x0003400b06003986 */ /* 0x0001e2000c10192c */
[C---:B------:R-:W-:Y:S02]  /*20cb0*/  ISETP.GT.AND P3, PT, R0.reuse, 0xd8, P0 ;  /* 0x000000d80000780c */ /* 0x040fe40000764270 */
[----:B------:R-:W-:Y:S01]  /*20cc0*/  ISETP.GT.AND P5, PT, R0, 0xd8, P1 ;  /* 0x000000d80000780c */ /* 0x000fe20000fa4270 */
[----:B------:R-:W-:Y:S01]  /*20cd0*/  FMUL R13, R132, R2 ;  /* 0x00000002840d7220 */ /* 0x000fe20000400000 */
[----:B------:R-:W-:Y:S01]  /*20ce0*/  F2FP.TF32.F32.PACK_B R133, R133 ;  /* 0x00000085ff85723e */ /* 0x000fe200024050ff */
[----:B0-----:R-:W-:-:S02]  /*20cf0*/  @P4 IMAD.MOV.U32 R6, RZ, RZ, R8 ;  /* 0x000000ffff064224 */ /* 0x001fc400078e0008 */
[----:B------:R-:W-:Y:S02]  /*20d00*/  @P4 IMAD.MOV.U32 R7, RZ, RZ, R9 ;  /* 0x000000ffff074224 */ /* 0x000fe400078e0009 */
[----:B------:R-:W-:-:S03]  /*20d10*/  FMUL R3, R134, R2 ;  /* 0x0000000286037220 */ /* 0x000fc60000400000 */
[----:B------:R0:W-:Y:S01]  /*20d20*/  @P4 STG.E desc[UR44][R6.64+0x344], R131 ;  /* 0x0003448306004986 */ /* 0x0001e2000c10192c */
[C---:B------:R-:W-:Y:S02]  /*20d30*/  ISETP.GT.AND P4, PT, R0.reuse, 0xd9, P0 ;  /* 0x000000d90000780c */ /* 0x040fe40000784270 */
[----:B------:R-:W-:Y:S01]  /*20d40*/  F2FP.TF32.F32.PACK_B R13, R13 ;  /* 0x0000000dff0d723e */ /* 0x000fe200024050ff */
[----:B------:R-:W-:Y:S01]  /*20d50*/  @P2 STG.E desc[UR44][R4.64+0x364], R133 ;  /* 0x0003648504002986 */ /* 0x000fe2000c10192c */
[----:B------:R-:W-:Y:S01]  /*20d60*/  ISETP.GT.AND P2, PT, R0, 0xe1, P1 ;  /* 0x000000e10000780c */ /* 0x000fe20000f44270 */
[-C--:B------:R-:W-:Y:S01]  /*20d70*/  FMUL R135, R135, R2.reuse ;  /* 0x0000000287877220 */ /* 0x080fe20000400000 */
[----:B------:R-:W-:Y:S01]  /*20d80*/  F2FP.TF32.F32.PACK_B R3, R3 ;  /* 0x00000003ff03723e */ /* 0x000fe200024050ff */
[----:B------:R-:W-:Y:S01]  /*20d90*/  FMUL R137, R137, R2 ;  /* 0x0000000289897220 */ /* 0x000fe20000400000 */
[----:B0-----:R-:W-:Y:S01]  /*20da0*/  @P3 IMAD.MOV.U32 R6, RZ, RZ, R8 ;  /* 0x000000ffff063224 */ /* 0x001fe200078e0008 */
[----:B------:R-:W-:Y:S01]  /*20db0*/  @P3 MOV R7, R9 ;  /* 0x0000000900073202 */ /* 0x000fe20000000f00 */
[----:B------:R-:W-:Y:S01]  /*20dc0*/  @P5 STG.E desc[UR44][R4.64+0x360], R13 ;  /* 0x0003600d04005986 */ /* 0x000fe2000c10192c */
[----:B------:R-:W-:-:S03]  /*20dd0*/  F2FP.TF32.F32.PACK_B R135, R135 ;  /* 0x00000087ff87723e */ /* 0x000fc600024050ff */
[----:B------:R0:W-:Y:S01]  /*20de0*/  @P3 STG.E desc[UR44][R6.64+0x360], R3 ;  /* 0x0003600306003986 */ /* 0x0001e2000c10192c */
[----:B------:R-:W-:Y:S02]  /*20df0*/  F2FP.TF32.F32.PACK_B R137, R137 ;  /* 0x00000089ff89723e */ /* 0x000fe400024050ff */
[C---:B------:R-:W-:Y:S02]  /*20e00*/  ISETP.GT.AND P3, PT, R0.reuse, 0xe0, P0 ;  /* 0x000000e00000780c */ /* 0x040fe40000764270 */
[----:B------:R-:W-:Y:S01]  /*20e10*/  ISETP.GT.AND P5, PT, R0, 0xe0, P1 ;  /* 0x000000e00000780c */ /* 0x000fe20000fa4270 */
[----:B0-----:R-:W-:Y:S02]  /*20e20*/  @P4 IMAD.MOV.U32 R6, RZ, RZ, R8 ;  /* 0x000000ffff064224 */ /* 0x001fe400078e0008 */
[----:B------:R-:W-:Y:S02]  /*20e30*/  @P4 IMAD.MOV.U32 R7, RZ, RZ, R9 ;  /* 0x000000ffff074224 */ /* 0x000fe400078e0009 */
[----:B------:R-:W-:-:S03]  /*20e40*/  FMUL R11, R136, R2 ;  /* 0x00000002880b7220 */ /* 0x000fc60000400000 */
[----:B------:R0:W-:Y:S01]  /*20e50*/  @P4 STG.E desc[UR44][R6.64+0x364], R135 ;  /* 0x0003648706004986 */ /* 0x0001e2000c10192c */
[----:B------:R-:W-:-:S03]  /*20e60*/  FMUL R13, R138, R2 ;  /* 0x000000028a0d7220 */ /* 0x000fc60000400000 */
[----:B------:R-:W-:Y:S01]  /*20e70*/  @P2 STG.E desc[UR44][R4.64+0x384], R137 ;  /* 0x0003848904002986 */ /* 0x000fe2000c10192c */
[C---:B------:R-:W-:Y:S02]  /*20e80*/  ISETP.GT.AND P2, PT, R0.reuse, 0xe1, P0 ;  /* 0x000000e10000780c */ /* 0x040fe40000744270 */
[----:B------:R-:W-:Y:S01]  /*20e90*/  F2FP.TF32.F32.PACK_B R11, R11 ;  /* 0x0000000bff0b723e */ /* 0x000fe200024050ff */
[-C--:B------:R-:W-:Y:S01]  /*20ea0*/  FMUL R139, R139, R2.reuse ;  /* 0x000000028b8b7220 */ /* 0x080fe20000400000 */
[----:B------:R-:W-:Y:S01]  /*20eb0*/  F2FP.TF32.F32.PACK_B R13, R13 ;  /* 0x0000000dff0d723e */ /* 0x000fe200024050ff */
[--C-:B0-----:R-:W-:Y:S01]  /*20ec0*/  @P3 IMAD.MOV.U32 R6, RZ, RZ, R8.reuse ;  /* 0x000000ffff063224 */ /* 0x101fe200078e0008 */
[----:B------:R-:W-:Y:S01]  /*20ed0*/  @P3 MOV R7, R9 ;  /* 0x0000000900073202 */ /* 0x000fe20000000f00 */
[----:B------:R-:W-:Y:S01]  /*20ee0*/  @P5 STG.E desc[UR44][R4.64+0x380], R11 ;  /* 0x0003800b04005986 */ /* 0x000fe2000c10192c */
[----:B------:R-:W-:Y:S01]  /*20ef0*/  ISETP.GT.AND P4, PT, R0, 0xe8, P1 ;  /* 0x000000e80000780c */ /* 0x000fe20000f84270 */
[----:B------:R-:W-:Y:S01]  /*20f00*/  FMUL R3, R140, R2 ;  /* 0x000000028c037220 */ /* 0x000fe20000400000 */
[----:B------:R-:W-:Y:S01]  /*20f10*/  F2FP.TF32.F32.PACK_B R139, R139 ;  /* 0x0000008bff8b723e */ /* 0x000fe200024050ff */
[----:B------:R0:W-:Y:S03]  /*20f20*/  @P3 STG.E desc[UR44][R6.64+0x380], R13 ;  /* 0x0003800d06003986 */ /* 0x0001e6000c10192c */
[----:B------:R-:W-:Y:S01]  /*20f30*/  F2FP.TF32.F32.PACK_B R3, R3 ;  /* 0x00000003ff03723e */ /* 0x000fe200024050ff */
[----:B0-----:R-:W-:-:S02]  /*20f40*/  @P2 IMAD.MOV.U32 R6, RZ, RZ, R8 ;  /* 0x000000ffff062224 */ /* 0x001fc400078e0008 */
[----:B------:R-:W-:-:S05]  /*20f50*/  @P2 IMAD.MOV.U32 R7, RZ, RZ, R9 ;  /* 0x000000ffff072224 */ /* 0x000fca00078e0009 */
[----:B------:R0:W-:Y:S01]  /*20f60*/  @P2 STG.E desc[UR44][R6.64+0x384], R139 ;  /* 0x0003848b06002986 */ /* 0x0001e2000c10192c */
[C---:B------:R-:W-:Y:S02]  /*20f70*/  ISETP.GT.AND P2, PT, R0.reuse, 0xe8, P0 ;  /* 0x000000e80000780c */ /* 0x040fe40000744270 */
[C---:B------:R-:W-:Y:S01]  /*20f80*/  ISETP.GT.AND P5, PT, R0.reuse, 0xe9, P1 ;  /* 0x000000e90000780c */ /* 0x040fe20000fa4270 */
[----:B------:R-:W-:Y:S01]  /*20f90*/  @P4 STG.E desc[UR44][R4.64+0x3a0], R3 ;  /* 0x0003a00304004986 */ /* 0x000fe2000c10192c */
[----:B------:R-:W-:Y:S01]  /*20fa0*/  ISETP.GT.AND P4, PT, R0, 0xe9, P0 ;  /* 0x000000e90000780c */ /* 0x000fe20000784270 */
[-C--:B------:R-:W-:Y:S01]  /*20fb0*/  FMUL R141, R141, R2.reuse ;  /* 0x000000028d8d7220 */ /* 0x080fe20000400000 */
[-C--:B------:R-:W-:Y:S01]  /*20fc0*/  FMUL R11, R142, R2.reuse ;  /* 0x000000028e0b7220 */ /* 0x080fe20000400000 */
[----:B------:R-:W-:-:S03]  /*20fd0*/  FMUL R143, R143, R2 ;  /* 0x000000028f8f7220 */ /* 0x000fc60000400000 */
[----:B------:R-:W-:Y:S02]  /*20fe0*/  F2FP.TF32.F32.PACK_B R141, R141 ;  /* 0x0000008dff8d723e */ /* 0x000fe400024050ff */
[----:B------:R-:W-:Y:S01]  /*20ff0*/  F2FP.TF32.F32.PACK_B R11, R11 ;  /* 0x0000000bff0b723e */ /* 0x000fe200024050ff */
[----:B0-----:R-:W-:Y:S01]  /*21000*/  @P2 IMAD.MOV.U32 R6, RZ, RZ, R8 ;  /* 0x000000ffff062224 */ /* 0x001fe200078e0008 */
[----:B------:R-:W-:Y:S01]  /*21010*/  @P2 MOV R7, R9 ;  /* 0x0000000900072202 */ /* 0x000fe20000000f00 */
[----:B------:R-:W-:Y:S01]  /*21020*/  @P5 STG.E desc[UR44][R4.64+0x3a4], R141 ;  /* 0x0003a48d04005986 */ /* 0x000fe2000c10192c */
[----:B------:R-:W-:Y:S01]  /*21030*/  ISETP.GT.AND P3, PT, R0, 0xf0, P1 ;  /* 0x000000f00000780c */ /* 0x000fe20000f64270 */
[----:B------:R-:W-:Y:S01]  /*21040*/  FMUL R15, R144, R2 ;  /* 0x00000002900f7220 */ /* 0x000fe20000400000 */
[----:B------:R-:W-:Y:S01]  /*21050*/  ISETP.GT.AND P5, PT, R0, 0xf1, P1 ;  /* 0x000000f10000780c */ /* 0x000fe20000fa4270 */
[----:B------:R0:W-:Y:S01]  /*21060*/  @P2 STG.E desc[UR44][R6.64+0x3a0], R11 ;  /* 0x0003a00b06002986 */ /* 0x0001e2000c10192c */
[----:B------:R-:W-:-:S02]  /*21070*/  F2FP.TF32.F32.PACK_B R143, R143 ;  /* 0x0000008fff8f723e */ /* 0x000fc400024050ff */
[----:B------:R-:W-:Y:S01]  /*21080*/  ISETP.GT.AND P2, PT, R0, 0xf0, P0 ;  /* 0x000000f00000780c */ /* 0x000fe20000744270 */
[-C--:B------:R-:W-:Y:S01]  /*21090*/  FMUL R145, R145, R2.reuse ;  /* 0x0000000291917220 */ /* 0x080fe20000400000 */
[----:B------:R-:W-:Y:S01]  /*210a0*/  F2FP.TF32.F32.PACK_B R15, R15 ;  /* 0x0000000fff0f723e */ /* 0x000fe200024050ff */
[----:B0-----:R-:W-:Y:S02]  /*210b0*/  @P4 IMAD.MOV.U32 R6, RZ, RZ, R8 ;  /* 0x000000ffff064224 */ /* 0x001fe400078e0008 */
[----:B------:R-:W-:Y:S01]  /*210c0*/  @P4 IMAD.MOV.U32 R7, RZ, RZ, R9 ;  /* 0x000000ffff074224 */ /* 0x000fe200078e0009 */
[----:B------:R-:W-:Y:S01]  /*210d0*/  F2FP.TF32.F32.PACK_B R145, R145 ;  /* 0x00000091ff91723e */ /* 0x000fe200024050ff */
[----:B--2---:R-:W-:-:S03]  /*210e0*/  FMUL R13, R146, R2 ;  /* 0x00000002920d7220 */ /* 0x004fc60000400000 */
[----:B------:R0:W-:Y:S01]  /*210f0*/  @P4 STG.E desc[UR44][R6.64+0x3a4], R143 ;  /* 0x0003a48f06004986 */ /* 0x0001e2000c10192c */
[----:B------:R-:W-:-:S03]  /*21100*/  ISETP.GT.AND P4, PT, R0, 0xf1, P0 ;  /* 0x000000f10000780c */ /* 0x000fc60000784270 */
[----:B------:R-:W-:Y:S01]  /*21110*/  @P3 STG.E desc[UR44][R4.64+0x3c0], R15 ;  /* 0x0003c00f04003986 */ /* 0x000fe2000c10192c */
[C---:B------:R-:W-:Y:S02]  /*21120*/  ISETP.GT.AND P3, PT, R0.reuse, 0xf8, P1 ;  /* 0x000000f80000780c */ /* 0x040fe40000f64270 */
[C---:B------:R-:W-:Y:S01]  /*21130*/  ISETP.GT.AND P1, PT, R0.reuse, 0xf9, P1 ;  /* 0x000000f90000780c */ /* 0x040fe20000f24270 */
[----:B------:R-:W-:Y:S01]  /*21140*/  @P5 STG.E desc[UR44][R4.64+0x3c4], R145 ;  /* 0x0003c49104005986 */ /* 0x000fe2000c10192c */
[----:B------:R-:W-:Y:S01]  /*21150*/  F2FP.TF32.F32.PACK_B R13, R13 ;  /* 0x0000000dff0d723e */ /* 0x000fe200024050ff */
[-C--:B---3--:R-:W-:Y:S01]  /*21160*/  FMUL R147, R147, R2.reuse ;  /* 0x0000000293937220 */ /* 0x088fe20000400000 */
[----:B------:R-:W-:Y:S01]  /*21170*/  ISETP.GT.AND P5, PT, R0, 0xf8, P0 ;  /* 0x000000f80000780c */ /* 0x000fe200007a4270 */
[----:B0-----:R-:W-:Y:S01]  /*21180*/  @P2 IMAD.MOV.U32 R6, RZ, RZ, R8 ;  /* 0x000000ffff062224 */ /* 0x001fe200078e0008 */
[----:B------:R-:W-:Y:S01]  /*21190*/  @P2 MOV R7, R9 ;  /* 0x0000000900072202 */ /* 0x000fe20000000f00 */
[-C--:B----4-:R-:W-:Y:S01]  /*211a0*/  FMUL R19, R148, R2.reuse ;  /* 0x0000000294137220 */ /* 0x090fe20000400000 */
[----:B------:R-:W-:Y:S01]  /*211b0*/  FMUL R149, R149, R2 ;  /* 0x0000000295957220 */ /* 0x000fe20000400000 */
[----:B------:R-:W-:-:S02]  /*211c0*/  ISETP.GT.AND P0, PT, R0, 0xf9, P0 ;  /* 0x000000f90000780c */ /* 0x000fc40000704270 */
[----:B------:R0:W-:Y:S01]  /*211d0*/  @P2 STG.E desc[UR44][R6.64+0x3c0], R13 ;  /* 0x0003c00d06002986 */ /* 0x0001e2000c10192c */
[----:B------:R-:W-:Y:S01]  /*211e0*/  F2FP.TF32.F32.PACK_B R147, R147 ;  /* 0x00000093ff93723e */ /* 0x000fe200024050ff */
[-C--:B------:R-:W-:Y:S01]  /*211f0*/  FMUL R3, R150, R2.reuse ;  /* 0x0000000296037220 */ /* 0x080fe20000400000 */
[----:B------:R-:W-:Y:S02]  /*21200*/  F2FP.TF32.F32.PACK_B R19, R19 ;  /* 0x00000013ff13723e */ /* 0x000fe400024050ff */
[----:B------:R-:W-:Y:S01]  /*21210*/  F2FP.TF32.F32.PACK_B R149, R149 ;  /* 0x00000095ff95723e */ /* 0x000fe200024050ff */
[----:B------:R-:W-:Y:S01]  /*21220*/  FMUL R151, R151, R2 ;  /* 0x0000000297977220 */ /* 0x000fe20000400000 */
[----:B0-----:R-:W-:Y:S02]  /*21230*/  @P4 IMAD.MOV.U32 R6, RZ, RZ, R8 ;  /* 0x000000ffff064224 */ /* 0x001fe400078e0008 */
[----:B------:R-:W-:Y:S01]  /*21240*/  @P4 IMAD.MOV.U32 R7, RZ, RZ, R9 ;  /* 0x000000ffff074224 */ /* 0x000fe200078e0009 */
[----:B------:R-:W-:-:S04]  /*21250*/  F2FP.TF32.F32.PACK_B R3, R3 ;  /* 0x00000003ff03723e */ /* 0x000fc800024050ff */
[----:B------:R-:W-:Y:S01]  /*21260*/  @P4 STG.E desc[UR44][R6.64+0x3c4], R147 ;  /* 0x0003c49306004986 */ /* 0x000fe2000c10192c */
[----:B------:R-:W-:-:S03]  /*21270*/  F2FP.TF32.F32.PACK_B R151, R151 ;  /* 0x00000097ff97723e */ /* 0x000fc600024050ff */
[----:B------:R-:W-:Y:S04]  /*21280*/  @P3 STG.E desc[UR44][R4.64+0x3e0], R19 ;  /* 0x0003e01304003986 */ /* 0x000fe8000c10192c */
[----:B------:R0:W-:Y:S02]  /*21290*/  @P1 STG.E desc[UR44][R4.64+0x3e4], R149 ;  /* 0x0003e49504001986 */ /* 0x0001e4000c10192c */
[----:B0-----:R-:W-:Y:S01]  /*212a0*/  @P5 IMAD.MOV.U32 R4, RZ, RZ, R8 ;  /* 0x000000ffff045224 */ /* 0x001fe200078e0008 */
[----:B------:R-:W-:-:S05]  /*212b0*/  @P5 MOV R5, R9 ;  /* 0x0000000900055202 */ /* 0x000fca0000000f00 */
[----:B------:R1:W-:Y:S04]  /*212c0*/  @P5 STG.E desc[UR44][R4.64+0x3e0], R3 ;  /* 0x0003e00304005986 */ /* 0x0003e8000c10192c */
[----:B------:R1:W-:Y:S02]  /*212d0*/  @P0 STG.E desc[UR44][R8.64+0x3e4], R151 ;  /* 0x0003e49708000986 */ /* 0x0003e4000c10192c */
.L_x_540:
[----:B------:R-:W-:Y:S05]  /*212e0*/  BSYNC B0 ;  /* 0x0000000000007941 */ /* 0x000fea0003800000 */
.L_x_32:
[----:B01--4-:R-:W4:Y:S04]  /*212f0*/  LDL.LU R5, [R1+0x204] ;  /* 0x0002040001057983 */ /* 0x013f280000300800 */
[----:B------:R-:W4:Y:S01]  /*21300*/  LDL.LU R4, [R1+0x208] ;  /* 0x0002080001047983 */ /* 0x000f220000300800 */
[----:B------:R-:W-:Y:S01]  /*21310*/  ULDC UR4, c[0x0][0xc] ;  /* 0x0000030000047ab9 */ /* 0x000fe20000000800 */
[----:B------:R-:W-:Y:S01]  /*21320*/  ULDC UR5, c[0x0][0x10] ;  /* 0x0000040000057ab9 */ /* 0x000fe20000000800 */
[----:B-----5:R-:W4:Y:S01]  /*21330*/  LDC R3, c[0x0][0x14] ;  /* 0x00000500ff037b82 */ /* 0x020f220000000800 */
[----:B------:R-:W-:Y:S01]  /*21340*/  UIMAD.WIDE.U32 UR4, UR4, UR5, URZ ;  /* 0x00000005040472a5 */ /* 0x000fe2000f8e003f */
[----:B------:R-:W-:Y:S01]  /*21350*/  PRMT R0, RZ, 0x7610, R0 ;  /* 0x00007610ff007816 */ /* 0x000fe20000000000 */
[----:B------:R-:W-:Y:S01]  /*21360*/  UMOV UR41, 0xffffffff ;  /* 0xffffffff00297882 */ /* 0x000fe20000000000 */
[----:B------:R-:W-:-:S03]  /*21370*/  UMOV UR42, 0xffffffff ;  /* 0xffffffff002a7882 */ /* 0x000fc60000000000 */
[----:B----4-:R-:W-:-:S04]  /*21380*/  IMAD.WIDE.U32 R4, R3, UR4, R4 ;  /* 0x0000000403047c25 */ /* 0x010fc8000f8e0004 */
[----:B------:R-:W-:Y:S01]  /*21390*/  IMAD R3, R3, UR5, RZ ;  /* 0x0000000503037c24 */ /* 0x000fe2000f8e02ff */
[----:B------:R-:W-:Y:S01]  /*213a0*/  ULDC.64 UR4, c[0x0][0x650] ;  /* 0x0001940000047ab9 */ /* 0x000fe20000000a00 */
[----:B------:R-:W-:Y:S01]  /*213b0*/  IMAD.MOV.U32 R7, RZ, RZ, R4 ;  /* 0x000000ffff077224 */ /* 0x000fe200078e0004 */
[----:B------:R-:W-:Y:S01]  /*213c0*/  ISETP.GE.U32.AND P0, PT, R4, UR4, PT ;  /* 0x0000000404007c0c */ /* 0x000fe2000bf06070 */
[----:B------:R-:W-:-:S05]  /*213d0*/  IMAD.IADD R6, R5, 0x1, R3 ;  /* 0x0000000105067824 */ /* 0x000fca00078e0203 */
[----:B------:R0:W-:Y:S01]  /*213e0*/  STL [R1+0x204], R6 ;  /* 0x0002040601007387 */ /* 0x0001e20000100800 */
[----:B------:R-:W-:-:S03]  /*213f0*/  ISETP.GE.U32.AND.EX P0, PT, R6, UR5, PT, P0 ;  /* 0x0000000506007c0c */ /* 0x000fc6000bf06100 */
[----:B------:R0:W-:Y:S10]  /*21400*/  STL [R1+0x208], R7 ;  /* 0x0002080701007387 */ /* 0x0001f40000100800 */
[----:B0-----:R-:W-:Y:S05]  /*21410*/  @P0 BRA `(.L_x_541) ;  /* 0x0000000400880947 */ /* 0x001fea0003800000 */
[----:B------:R-:W0:Y:S01]  /*21420*/  S2UR UR6, SR_CTAID.X ;  /* 0x00000000000679c3 */ /* 0x000e220000002500 */
[----:B------:R-:W-:Y:S01]  /*21430*/  ULDC.64 UR12, c[0x0][0x628] ;  /* 0x00018a00000c7ab9 */ /* 0x000fe20000000a00 */
[----:B------:R-:W-:Y:S01]  /*21440*/  ULDC UR4, c[0x0][0x150] ;  /* 0x0000540000047ab9 */ /* 0x000fe20000000800 */
[----:B------:R-:W-:Y:S01]  /*21450*/  ISETP.NE.U32.AND P0, PT, RZ, UR12, PT ;  /* 0x0000000cff007c0c */ /* 0x000fe2000bf05070 */
[----:B------:R-:W-:Y:S01]  /*21460*/  ULDC UR15, c[0x0][0x630] ;  /* 0x00018c00000f7ab9 */ /* 0x000fe20000000800 */
[C---:B------:R-:W-:Y:S01]  /*21470*/  R2UR UR16, R7.reuse ;  /* 0x00000000071072ca */ /* 0x040fe200000e0000 */
[----:B------:R-:W-:Y:S01]  /*21480*/  ULDC UR19, c[0x0][0x154] ;  /* 0x0000550000137ab9 */ /* 0x000fe20000000800 */
[----:B------:R-:W-:Y:S01]  /*21490*/  ISETP.NE.AND.EX P0, PT, RZ, UR13, PT, P0 ;  /* 0x0000000dff007c0c */ /* 0x000fe2000bf05300 */
[----:B------:R-:W1:Y:S01]  /*214a0*/  S2UR UR18, SR_CTAID.Y ;  /* 0x00000000001279c3 */ /* 0x000e620000002600 */
[----:B------:R-:W-:Y:S02]  /*214b0*/  R2UR UR17, R6 ;  /* 0x00000000061172ca */ /* 0x000fe400000e0000 */
[----:B------:R-:W-:-:S02]  /*214c0*/  R2UR UR10, R7 ;  /* 0x00000000070a72ca */ /* 0x000fc400000e0000 */
[----:B------:R-:W-:Y:S02]  /*214d0*/  R2UR UR11, R6 ;  /* 0x00000000060b72ca */ /* 0x000fe400000e0000 */
[----:B0-----:R-:W-:-:S05]  /*214e0*/  I2FP.F32.U32 R0, UR6 ;  /* 0x0000000600007c45 */ /* 0x001fca0008201000 */
[----:B------:R-:W-:-:S04]  /*214f0*/  FMUL R0, R0, UR4 ;  /* 0x0000000400007c20 */ /* 0x000fc80008400000 */
[----:B------:R0:W4:Y:S01]  /*21500*/  F2I.U32.TRUNC.NTZ R3, R0 ;  /* 0x0000000000037305 */ /* 0x000122000020f000 */
[----:B-1----:R-:W-:Y:S05]  /*21510*/  @!P0 BRA `(.L_x_542) ;  /* 0x0000000000308947 */ /* 0x002fea0003800000 */
        /* <DEDUP_REMOVED lines=12> */
.L_x_542:
[----:B------:R-:W-:Y:S01]  /*215e0*/  USHF.R.U64 UR42, UR10, UR15, UR11 ;  /* 0x0000000f0a2a7299 */ /* 0x000fe2000800120b */
[----:B0-----:R-:W-:Y:S01]  /*215f0*/  I2FP.F32.U32 R0, UR18 ;  /* 0x0000001200007c45 */ /* 0x001fe20008201000 */
[----:B------:R-:W-:Y:S02]  /*21600*/  USHF.R.U32.HI UR4, URZ, UR15, UR11 ;  /* 0x0000000f3f047299 */ /* 0x000fe4000801160b */
[----:B------:R-:W-:Y:S02]  /*21610*/  UIADD3 UR10, UP0, URZ, -UR42, URZ ;  /* 0x8000002a3f0a7290 */ /* 0x000fe4000ff1e03f */
[----:B------:R-:W-:Y:S01]  /*21620*/  FMUL R0, R0, UR19 ;  /* 0x0000001300007c20 */ /* 0x000fe20008400000 */
[----:B------:R-:W-:Y:S01]  /*21630*/  ULDC.64 UR12, c[0x0][0x620] ;  /* 0x00018800000c7ab9 */ /* 0x000fe20000000a00 */
[----:B------:R-:W-:Y:S01]  /*21640*/  UIADD3.X UR4, URZ, ~UR4, URZ, UP0, !UPT ;  /* 0x800000043f047290 */ /* 0x000fe200087fe43f */
[----:B------:R-:W-:Y:S01]  /*21650*/  UMOV UR8, UR16 ;  /* 0x0000001000087c82 */ /* 0x000fe20008000000 */
[----:B------:R-:W-:-:S02]  /*21660*/  UMOV UR9, UR17 ;  /* 0x0000001100097c82 */ /* 0x000fc40008000000 */
[----:B------:R-:W-:Y:S01]  /*21670*/  UIMAD UR4, UR4, UR12, URZ ;  /* 0x0000000c040472a4 */ /* 0x000fe2000f8e023f */
[----:B------:R-:W0:Y:S01]  /*21680*/  F2I.U32.TRUNC.NTZ R0, R0 ;  /* 0x0000000000007305 */ /* 0x000e22000020f000 */
[----:B------:R-:W-:Y:S01]  /*21690*/  UIMAD.WIDE.U32 UR8, UR10, UR12, UR8 ;  /* 0x0000000c0a0872a5 */ /* 0x000fe2000f8e0008 */
[----:B----4-:R-:W-:Y:S01]  /*216a0*/  R2UR UR12, R3 ;  /* 0x00000000030c72ca */ /* 0x010fe200000e0000 */
[----:B------:R-:W-:Y:S01]  /*216b0*/  UIMAD UR10, UR10, UR13, UR4 ;  /* 0x0000000d0a0a72a4 */ /* 0x000fe2000f8e0204 */
[----:B------:R-:W-:Y:S01]  /*216c0*/  ULDC UR11, c[0x0][0x618] ;  /* 0x00018600000b7ab9 */ /* 0x000fe20000000800 */
[----:B------:R-:W-:Y:S02]  /*216d0*/  ULDC UR21, c[0x0][0x658] ;  /* 0x0001960000157ab9 */ /* 0x000fe40000000800 */
[----:B------:R-:W-:Y:S01]  /*216e0*/  UIADD3 UR9, UR9, UR10, URZ ;  /* 0x0000000a09097290 */ /* 0x000fe2000fffe03f */
[----:B------:R-:W-:Y:S01]  /*216f0*/  UMOV UR15, 0xffffffff ;  /* 0xffffffff000f7882 */ /* 0x000fe20000000000 */
[----:B------:R-:W-:Y:S01]  /*21700*/  ULDC.64 UR4, c[0x0][0x640] ;  /* 0x0001900000047ab9 */ /* 0x000fe20000000a00 */
[----:B------:R-:W-:Y:S01]  /*21710*/  USHF.L.U32 UR15, UR15, UR21, URZ ;  /* 0x000000150f0f7299 */ /* 0x000fe2000800063f */
[----:B------:R-:W-:Y:S01]  /*21720*/  ISETP.NE.U32.AND P0, PT, RZ, UR4, PT ;  /* 0x00000004ff007c0c */ /* 0x000fe2000bf05070 */
[----:B------:R-:W-:-:S02]  /*21730*/  USHF.R.U64 UR16, UR8, UR11, UR9 ;  /* 0x0000000b08107299 */ /* 0x000fc40008001209 */
[----:B------:R-:W-:Y:S01]  /*21740*/  USHF.R.U32.HI UR8, URZ, UR11, UR9 ;  /* 0x0000000b3f087299 */ /* 0x000fe20008011609 */
[----:B0-----:R-:W-:Y:S01]  /*21750*/  R2UR UR14, R0 ;  /* 0x00000000000e72ca */ /* 0x001fe200000e0000 */
[----:B------:R-:W-:Y:S01]  /*21760*/  ULDC UR17, c[0x0][0x608] ;  /* 0x0001820000117ab9 */ /* 0x000fe20000000800 */
[----:B------:R-:W-:Y:S01]  /*21770*/  ULOP3.LUT UR40, URZ, UR15, URZ, 0x33, !UPT ;  /* 0x0000000f3f287292 */ /* 0x000fe2000f8e333f */
[----:B------:R-:W-:Y:S01]  /*21780*/  ISETP.NE.AND.EX P0, PT, RZ, UR5, PT, P0 ;  /* 0x00000005ff007c0c */ /* 0x000fe2000bf05300 */
[----:B------:R-:W-:Y:S02]  /*21790*/  USHF.R.U64 UR15, UR16, UR17, UR8 ;  /* 0x00000011100f7299 */ /* 0x000fe40008001208 */
[----:B------:R-:W-:Y:S02]  /*217a0*/  USHF.R.U32.HI UR8, URZ, UR17, UR8 ;  /* 0x000000113f087299 */ /* 0x000fe40008011608 */
[----:B------:R-:W-:Y:S02]  /*217b0*/  UIADD3 UR12, -UR12, URZ, URZ ;  /* 0x0000003f0c0c7290 */ /* 0x000fe4000fffe13f */
[----:B------:R-:W-:Y:S01]  /*217c0*/  USHF.R.U64 UR17, UR15, UR21, UR8 ;  /* 0x000000150f117299 */ /* 0x000fe20008001208 */
[----:B------:R-:W-:Y:S01]  /*217d0*/  UMOV UR19, 0x1 ;  /* 0x0000000100137882 */ /* 0x000fe20000000000 */
[----:B------:R-:W-:Y:S01]  /*217e0*/  ULDC UR13, c[0x0][0x144] ;  /* 0x00005100000d7ab9 */ /* 0x000fe20000000800 */
[----:B------:R-:W-:Y:S01]  /*217f0*/  ULDC UR7, c[0x0][0x600] ;  /* 0x0001800000077ab9 */ /* 0x000fe20000000800 */
[----:B------:R-:W-:-:S02]  /*21800*/  USHF.L.U32 UR24, UR19, UR21, URZ ;  /* 0x0000001513187299 */ /* 0x000fc4000800063f */
[----:B------:R-:W-:Y:S02]  /*21810*/  USHF.R.U32.HI UR8, URZ, UR21, UR8 ;  /* 0x000000153f087299 */ /* 0x000fe40008011608 */
[----:B------:R-:W-:Y:S02]  /*21820*/  UIMAD UR21, UR13, UR12, UR6 ;  /* 0x0000000c0d1572a4 */ /* 0x000fe4000f8e0206 */
[----:B------:R-:W-:Y:S02]  /*21830*/  UIADD3 UR20, UR7, -0x1, URZ ;  /* 0xffffffff07147890 */ /* 0x000fe4000fffe03f */
[----:B------:R-:W-:Y:S01]  /*21840*/  UIADD3 UR19, -UR14, URZ, URZ ;  /* 0x0000003f0e137290 */ /* 0x000fe2000fffe13f */
[----:B------:R-:W-:Y:S01]  /*21850*/  ULDC UR25, c[0x0][0x148] ;  /* 0x0000520000197ab9 */ /* 0x000fe20000000800 */
[----:B------:R-:W-:Y:S01]  /*21860*/  ULDC UR22, c[0x0][0x648] ;  /* 0x0001920000167ab9 */ /* 0x000fe20000000800 */
[----:B------:R-:W-:Y:S01]  /*21870*/  ULDC UR23, c[0x0][0x638] ;  /* 0x00018e0000177ab9 */ /* 0x000fe20000000800 */
        /* <DEDUP_REMOVED lines=14> */
.L_x_543:
[----:B------:R-:W-:Y:S01]  /*21960*/  UISETP.NE.AND UP0, UPT, UR39, URZ, UPT ;  /* 0x0000003f2700728c */ /* 0x000fe2000bf05270 */
[----:B------:R-:W-:Y:S01]  /*21970*/  IMAD.MOV.U32 R0, RZ, RZ, 0x1 ;  /* 0x00000001ff007424 */ /* 0x000fe200078e00ff */
[----:B------:R-:W-:Y:S02]  /*21980*/  USHF.R.U64 UR4, UR6, UR22, UR8 ;  /* 0x0000001606047299 */ /* 0x000fe40008001208 */
[----:B------:R-:W-:Y:S02]  /*21990*/  ULOP3.LUT UR40, UR15, UR40, URZ, 0xc0, !UPT ;  /* 0x000000280f287292 */ /* 0x000fe4000f8ec03f */
[----:B------:R-:W-:Y:S02]  /*219a0*/  UIADD3 UR5, -UR4, URZ, URZ ;  /* 0x0000003f04057290 */ /* 0x000fe4000fffe13f */
[----:B------:R-:W-:Y:S02]  /*219b0*/  UIMAD UR40, UR24, UR4, UR40 ;  /* 0x00000004182872a4 */ /* 0x000fe4000f8e0228 */
[----:B------:R-:W-:-:S02]  /*219c0*/  ULOP3.LUT UR16, UR16, UR20, URZ, 0xc0, !UPT ;  /* 0x0000001410107292 */ /* 0x000fc4000f8ec03f */
[----:B------:R-:W-:Y:S02]  /*219d0*/  @UP0 UIMAD UR21, UR25, UR19, UR18 ;  /* 0x00000013191502a4 */ /* 0x000fe4000f8e0212 */
[----:B------:R-:W-:-:S03]  /*219e0*/  UIMAD UR4, UR5, UR23, UR17 ;  /* 0x00000017050472a4 */ /* 0x000fc6000f8e0211 */
[----:B------:R-:W-:Y:S01]  /*219f0*/  ULDC UR5, c[0x0][0x610] ;  /* 0x0001840000057ab9 */ /* 0x000fe20000000800 */
[----:B------:R-:W-:Y:S02]  /*21a00*/  UIMAD UR4, UR4, UR7, UR16 ;  /* 0x00000007040472a4 */ /* 0x000fe4000f8e0210 */
[----:B------:R-:W-:-:S04]  /*21a10*/  UIMAD UR40, UR40, UR5, UR21 ;  /* 0x00000005282872a4 */ /* 0x000fc8000f8e0215 */
[----:B------:R-:W-:Y:S02]  /*21a20*/  USEL UR41, UR4, UR40, !UP0 ;  /* 0x0000002804297287 */ /* 0x000fe4000c000000 */
[----:B------:R-:W-:-:S12]  /*21a30*/  USEL UR40, UR40, UR4, !UP0 ;  /* 0x0000000428287287 */ /* 0x000fd8000c000000 */
.L_x_541:
[----:B------:R-:W-:-:S13]  /*21a40*/  LOP3.LUT P0, RZ, R0, 0xff, RZ, 0xc0, !PT ;  /* 0x000000ff00ff7812 */ /* 0x000fda000780c0ff */
[----:B------:R-:W-:Y:S05]  /*21a50*/  @P0 BRA `(.L_x_544) ;  /* 0xfffffdf800380947 */ /* 0x000fea000383ffff */
[----:B------:R-:W-:Y:S05]  /*21a60*/  EXIT ;  /* 0x000000000000794d */ /* 0x000fea0003800000 */
.L_x_7:
[----:B------:R-:W2:Y:S01]  /*21a70*/  LDL R5, [R1+0x208] ;  /* 0x0002080001057983 */ /* 0x000ea20000100800 */
[----:B------:R-:W-:-:S03]  /*21a80*/  ULDC.64 UR4, c[0x0][0x650] ;  /* 0x0001940000047ab9 */ /* 0x000fc60000000a00 */
[----:B------:R-:W3:Y:S01]  /*21a90*/  LDL R4, [R1+0x204] ;  /* 0x0002040001047983 */ /* 0x000ee20000100800 */
[----:B------:R-:W-:Y:S01]  /*21aa0*/  PRMT R0, RZ, 0x7610, R0 ;  /* 0x00007610ff007816 */ /* 0x000fe20000000000 */
[----:B------:R-:W-:Y:S01]  /*21ab0*/  IMAD.MOV.U32 R2, RZ, RZ, -0x1 ;  /* 0xffffffffff027424 */ /* 0x000fe200078e00ff */
[----:B------:R-:W-:Y:S01]  /*21ac0*/  MOV R3, 0xffffffff ;  /* 0xffffffff00037802 */ /* 0x000fe20000000f00 */
[----:B------:R-:W-:Y:S01]  /*21ad0*/  IMAD.MOV.U32 R11, RZ, RZ, -0x1 ;  /* 0xffffffffff0b7424 */ /* 0x000fe200078e00ff */
[----:B--2---:R-:W-:-:S04]  /*21ae0*/  ISETP.GE.U32.AND P0, PT, R5, UR4, PT ;  /* 0x0000000405007c0c */ /* 0x004fc8000bf06070 */
[----:B---3--:R-:W-:-:S13]  /*21af0*/  ISETP.GE.U32.AND.EX P0, PT, R4, UR5, PT, P0 ;  /* 0x0000000504007c0c */ /* 0x008fda000bf06100 */
        /* <DEDUP_REMOVED lines=21> */
.L_x_546:
[----:B------:R-:W-:Y:S01]  /*21c50*/  USHF.R.U64 UR4, UR14, UR19, UR15 ;  /* 0x000000130e047299 */ /* 0x000fe2000800120f */
[----:B------:R-:W-:Y:S01]  /*21c60*/  R2UR UR7, R4 ;  /* 0x00000000040772ca */ /* 0x000fe200000e0000 */
[----:B------:R-:W-:Y:S02]  /*21c70*/  USHF.R.U32.HI UR5, URZ, UR19, UR15 ;  /* 0x000000133f057299 */ /* 0x000fe4000801160f */
[----:B------:R-:W-:Y:S01]  /*21c80*/  UIADD3 UR13, UP0, URZ, -UR4, URZ ;  /* 0x800000043f0d7290 */ /* 0x000fe2000ff1e03f */
[----:B------:R-:W-:Y:S01]  /*21c90*/  ULDC.64 UR14, c[0x0][0x620] ;  /* 0x00018800000e7ab9 */ /* 0x000fe20000000a00 */
[----:B------:R-:W-:Y:S02]  /*21ca0*/  UMOV UR6, UR20 ;  /* 0x0000001400067c82 */ /* 0x000fe40008000000 */
[----:B------:R-:W-:Y:S02]  /*21cb0*/  UIADD3.X UR5, URZ, ~UR5, URZ, UP0, !UPT ;  /* 0x800000053f057290 */ /* 0x000fe400087fe43f */
[----:B------:R-:W-:-:S02]  /*21cc0*/  UISETP.NE.AND UP1, UPT, UR39, URZ, UPT ;  /* 0x0000003f2700728c */ /* 0x000fc4000bf25270 */
[----:B------:R-:W-:Y:S02]  /*21cd0*/  UIMAD UR5, UR5, UR14, URZ ;  /* 0x0000000e050572a4 */ /* 0x000fe4000f8e023f */
[----:B------:R-:W-:Y:S02]  /*21ce0*/  UIMAD.WIDE.U32 UR6, UR13, UR14, UR6 ;  /* 0x0000000e0d0672a5 */ /* 0x000fe4000f8e0006 */
[----:B------:R-:W-:Y:S01]  /*21cf0*/  UIMAD UR5, UR13, UR15, UR5 ;  /* 0x0000000f0d0572a4 */ /* 0x000fe2000f8e0205 */
[----:B------:R-:W-:Y:S02]  /*21d00*/  ULDC UR14, c[0x0][0x608] ;  /* 0x00018200000e7ab9 */ /* 0x000fe40000000800 */
[----:B------:R-:W-:Y:S01]  /*21d10*/  ULDC UR13, c[0x0][0x618] ;  /* 0x00018600000d7ab9 */ /* 0x000fe20000000800 */
[----:B------:R-:W-:Y:S01]  /*21d20*/  UIADD3 UR5, UR7, UR5, URZ ;  /* 0x0000000507057290 */ /* 0x000fe2000fffe03f */
[----:B------:R-:W-:Y:S01]  /*21d30*/  ULDC UR22, c[0x0][0x658] ;  /* 0x0001960000167ab9 */ /* 0x000fe20000000800 */
[----:B------:R-:W-:-:S02]  /*21d40*/  @UP1 UIMAD UR8, UR11, UR12, UR10 ;  /* 0x0000000c0b0812a4 */ /* 0x000fc4000f8e020a */
[----:B------:R-:W-:Y:S02]  /*21d50*/  USHF.R.U64 UR17, UR6, UR13, UR5 ;  /* 0x0000000d06117299 */ /* 0x000fe40008001205 */
[----:B------:R-:W-:Y:S01]  /*21d60*/  USHF.R.U32.HI UR5, URZ, UR13, UR5 ;  /* 0x0000000d3f057299 */ /* 0x000fe20008011605 */
[----:B------:R-:W-:Y:S01]  /*21d70*/  ULDC.64 UR6, c[0x0][0x640] ;  /* 0x0001900000067ab9 */ /* 0x000fe20000000a00 */
[----:B------:R-:W-:Y:S01]  /*21d80*/  UMOV UR10, 0xffffffff ;  /* 0xffffffff000a7882 */ /* 0x000fe20000000000 */
[----:B------:R-:W-:Y:S01]  /*21d90*/  ISETP.NE.U32.AND P0, PT, RZ, UR6, PT ;  /* 0x00000006ff007c0c */ /* 0x000fe2000bf05070 */
[----:B------:R-:W-:Y:S02]  /*21da0*/  USHF.R.U64 UR18, UR17, UR14, UR5 ;  /* 0x0000000e11127299 */ /* 0x000fe40008001205 */
[----:B------:R-:W-:Y:S01]  /*21db0*/  USHF.R.U32.HI UR5, URZ, UR14, UR5 ;  /* 0x0000000e3f057299 */ /* 0x000fe20008011605 */
[----:B------:R-:W-:Y:S01]  /*21dc0*/  ISETP.NE.AND.EX P0, PT, RZ, UR7, PT, P0 ;  /* 0x00000007ff007c0c */ /* 0x000fe2000bf05300 */
[----:B------:R-:W-:-:S02]  /*21dd0*/  USHF.L.U32 UR11, UR10, UR22, URZ ;  /* 0x000000160a0b7299 */ /* 0x000fc4000800063f */
[----:B------:R-:W-:Y:S01]  /*21de0*/  USHF.R.U64 UR19, UR18, UR22, UR5 ;  /* 0x0000001612137299 */ /* 0x000fe20008001205 */
[----:B------:R-:W-:Y:S01]  /*21df0*/  ULDC UR20, c[0x0][0x600] ;  /* 0x0001800000147ab9 */ /* 0x000fe20000000800 */
[----:B------:R-:W-:Y:S02]  /*21e00*/  USHF.R.U32.HI UR10, URZ, UR22, UR5 ;  /* 0x000000163f0a7299 */ /* 0x000fe40008011605 */
[----:B------:R-:W-:Y:S02]  /*21e10*/  UIADD3 UR21, UR20, -0x1, URZ ;  /* 0xffffffff14157890 */ /* 0x000fe4000fffe03f */
[----:B------:R-:W-:Y:S01]  /*21e20*/  ULOP3.LUT UR26, URZ, UR11, URZ, 0x33, !UPT ;  /* 0x0000000b3f1a7292 */ /* 0x000fe2000f8e333f */
        /* <DEDUP_REMOVED lines=17> */
.L_x_547:
[----:B------:R-:W-:Y:S01]  /*21f40*/  USHF.R.U64 UR6, UR5, UR23, UR10 ;  /* 0x0000001705067299 */ /* 0x000fe2000800120a */
[----:B------:R-:W-:Y:S01]  /*21f50*/  IMAD.MOV.U32 R0, RZ, RZ, 0x1 ;  /* 0x00000001ff007424 */ /* 0x000fe200078e00ff */
[----:B------:R-:W-:Y:S01]  /*21f60*/  USHF.L.U32 UR25, UR25, UR22, URZ ;  /* 0x0000001619197299 */ /* 0x000fe2000800063f */
[----:B------:R-:W-:Y:S01]  /*21f70*/  MOV R11, UR4 ;  /* 0x00000004000b7c02 */ /* 0x000fe20008000f00 */
[----:B------:R-:W-:Y:S02]  /*21f80*/  ULOP3.LUT UR5, UR18, UR26, URZ, 0xc0, !UPT ;  /* 0x0000001a12057292 */ /* 0x000fe4000f8ec03f */
[----:B------:R-:W-:Y:S02]  /*21f90*/  UIADD3 UR7, -UR6, URZ, URZ ;  /* 0x0000003f06077290 */ /* 0x000fe4000fffe13f */
[----:B------:R-:W-:Y:S02]  /*21fa0*/  UIMAD UR6, UR25, UR6, UR5 ;  /* 0x00000006190672a4 */ /* 0x000fe4000f8e0205 */
[----:B------:R-:W-:-:S02]  /*21fb0*/  ULOP3.LUT UR17, UR17, UR21, URZ, 0xc0, !UPT ;  /* 0x0000001511117292 */ /* 0x000fc4000f8ec03f */
[----:B------:R-:W-:Y:S02]  /*21fc0*/  UIMAD UR5, UR7, UR24, UR19 ;  /* 0x00000018070572a4 */ /* 0x000fe4000f8e0213 */
[----:B------:R-:W-:Y:S01]  /*21fd0*/  UISETP.NE.AND UP0, UPT, UR39, URZ, UPT ;  /* 0x0000003f2700728c */ /* 0x000fe2000bf05270 */
[----:B------:R-:W-:Y:S01]  /*21fe0*/  ULDC UR7, c[0x0][0x610] ;  /* 0x0001840000077ab9 */ /* 0x000fe20000000800 */
[----:B------:R-:W-:Y:S02]  /*21ff0*/  UIMAD UR5, UR5, UR20, UR17 ;  /* 0x00000014050572a4 */ /* 0x000fe4000f8e0211 */
[----:B------:R-:W-:-:S04]  /*22000*/  UIMAD UR8, UR6, UR7, UR8 ;  /* 0x00000007060872a4 */ /* 0x000fc8000f8e0208 */
[----:B------:R-:W-:Y:S02]  /*22010*/  USEL UR6, UR5, UR8, !UP0 ;  /* 0x0000000805067287 */ /* 0x000fe4000c000000 */
[----:B------:R-:W-:-:S04]  /*22020*/  USEL UR8, UR8, UR5, !UP0 ;  /* 0x0000000508087287 */ /* 0x000fc8000c000000 */
[----:B------:R-:W-:Y:S02]  /*22030*/  IMAD.U32 R2, RZ, RZ, UR6 ;  /* 0x00000006ff027e24 */ /* 0x000fe4000f8e00ff */
[----:B------:R-:W-:-:S07]  /*22040*/  IMAD.U32 R3, RZ, RZ, UR8 ;  /* 0x00000008ff037e24 */ /* 0x000fce000f8e00ff */
.L_x_545:
[----:B------:R-:W-:-:S08]  /*22050*/  NOP ;  /* 0x0000000000007918 */ /* 0x000fd00000000000 */
[----:B0-----:R-:W0:-:S00]  /*22060*/  USETMAXREG.DEALLOC.CTAPOOL 0x18 ;  /* 0x00000018000079c8 */ /* 0x001e0000080e0500 */
[----:B------:R-:W-:-:S13]  /*22070*/  ISETP.NE.AND P0, PT, RZ, UR9, PT ;  /* 0x00000009ff007c0c */ /* 0x000fda000bf05270 */
[----:B------:R-:W-:Y:S05]  /*22080*/  @P0 EXIT ;  /* 0x000000000000094d */ /* 0x000fea0003800000 */
[----:B0-----:R-:W-:Y:S01]  /*22090*/  LOP3.LUT P0, RZ, R0, 0xff, RZ, 0xc0, !PT ;  /* 0x000000ff00ff7812 */ /* 0x001fe2000780c0ff */
[----:B------:R-:W-:Y:S01]  /*220a0*/  IMAD.MOV.U32 R0, RZ, RZ, 0x1 ;  /* 0x00000001ff007424 */ /* 0x000fe200078e00ff */
[----:B------:R-:W-:-:S11]  /*220b0*/  MOV R6, RZ ;  /* 0x000000ff00067202 */ /* 0x000fd60000000f00 */
[----:B------:R-:W-:Y:S05]  /*220c0*/  @!P0 BRA `(.L_x_548) ;  /* 0x0000000c00a08947 */ /* 0x000fea0003800000 */
[----:B------:R-:W0:Y:S01]  /*220d0*/  LDC R0, c[0x0][0x28c] ;  /* 0x0000a300ff007b82 */ /* 0x000e220000000800 */
[----:B------:R-:W-:Y:S01]  /*220e0*/  ULDC UR5, c[0x0][0x658] ;  /* 0x0001960000057ab9 */ /* 0x000fe20000000800 */
[----:B------:R-:W-:Y:S01]  /*220f0*/  UMOV UR7, 0xffffffff ;  /* 0xffffffff00077882 */ /* 0x000fe20000000000 */
[----:B------:R-:W-:Y:S01]  /*22100*/  ULDC UR6, c[0x0][0xc] ;  /* 0x0000030000067ab9 */ /* 0x000fe20000000800 */
[----:B------:R-:W-:Y:S01]  /*22110*/  USHF.L.U32 UR9, UR7, UR5, URZ ;  /* 0x0000000507097299 */ /* 0x000fe2000800063f */
[----:B------:R-:W-:Y:S01]  /*22120*/  BSSY B0, `(.L_x_548) ;  /* 0x00000e2000007945 */ /* 0x000fe20003800000 */
[----:B------:R-:W-:Y:S01]  /*22130*/  UMOV UR8, 0x1 ;  /* 0x0000000100087882 */ /* 0x000fe20000000000 */
[----:B------:R-:W-:Y:S01]  /*22140*/  ULDC UR7, c[0x0][0x10] ;  /* 0x0000040000077ab9 */ /* 0x000fe20000000800 */
[----:B------:R-:W1:Y:S01]  /*22150*/  S2UR UR10, SR_CgaCtaId ;  /* 0x00000000000a79c3 */ /* 0x000e620000008800 */
[----:B------:R-:W-:Y:S01]  /*22160*/  UIMAD.WIDE.U32 UR6, UR6, UR7, URZ ;  /* 0x00000007060672a5 */ /* 0x000fe2000f8e003f */
[----:B------:R-:W-:Y:S01]  /*22170*/  IMAD.MOV.U32 R10, RZ, RZ, 0x1 ;  /* 0x00000001ff0a7424 */ /* 0x000fe200078e00ff */
[----:B------:R-:W-:Y:S01]  /*22180*/  USHF.L.U32 UR5, UR8, UR5, URZ ;  /* 0x0000000508057299 */ /* 0x000fe2000800063f */
[----:B------:R-:W-:Y:S01]  /*22190*/  MOV R6, RZ ;  /* 0x000000ff00067202 */ /* 0x000fe20000000f00 */
[----:B------:R-:W-:Y:S01]  /*221a0*/  ULDC UR4, c[0x0][0x600] ;  /* 0x0001800000047ab9 */ /* 0x000fe20000000800 */
[----:B------:R-:W-:Y:S01]  /*221b0*/  ULDC UR8, c[0x0][0x14] ;  /* 0x0000050000087ab9 */ /* 0x000fe20000000800 */
[----:B------:R-:W-:-:S02]  /*221c0*/  ULOP3.LUT UR21, UR38, 0x2, URZ, 0xfc, !UPT ;  /* 0x0000000226157892 */ /* 0x000fc4000f8efc3f */
[----:B------:R-:W-:Y:S02]  /*221d0*/  UIMAD.WIDE.U32 UR30, UR6, UR8, URZ ;  /* 0x00000008061e72a5 */ /* 0x000fe4000f8e003f */
[----:B------:R-:W-:Y:S02]  /*221e0*/  UIMAD UR7, UR7, UR8, URZ ;  /* 0x00000008070772a4 */ /* 0x000fe4000f8e023f */
[----:B------:R-:W-:Y:S02]  /*221f0*/  UIADD3 UR4, UR4, -0x1, URZ ;  /* 0xffffffff04047890 */ /* 0x000fe4000fffe03f */
[----:B------:R-:W-:Y:S01]  /*22200*/  ULOP3.LUT UR6, URZ, UR9, URZ, 0x33, !UPT ;  /* 0x000000093f067292 */ /* 0x000fe2000f8e333f */
[----:B0-----:R-:W-:Y:S01]  /*22210*/  VIADD R0, R0, 0x3f ;  /* 0x0000003f00007836 */ /* 0x001fe20000000000 */
[----:B------:R-:W-:Y:S01]  /*22220*/  UIADD3 UR7, UR31, UR7, URZ ;  /* 0x000000071f077290 */ /* 0x000fe2000fffe03f */
[----:B------:R-:W-:-:S03]  /*22230*/  ULDC.64 UR40, c[0x0][0x198] ;  /* 0x0000660000287ab9 */ /* 0x000fc60000000a00 */
[----:B------:R-:W-:Y:S01]  /*22240*/  SHF.R.S32.HI R5, RZ, 0x1f, R0 ;  /* 0x0000001fff057819 */ /* 0x000fe20000011400 */
[----:B-1----:R-:W-:-:S03]  /*22250*/  IMAD.U32 R8, RZ, RZ, UR10 ;  /* 0x0000000aff087e24 */ /* 0x002fc6000f8e00ff */
[----:B------:R-:W-:Y:S01]  /*22260*/  LEA.HI R5, R5, R0, RZ, 0x6 ;  /* 0x0000000005057211 */ /* 0x000fe200078f30ff */
[----:B------:R-:W-:-:S03]  /*22270*/  IMAD.MOV.U32 R0, RZ, RZ, 0x1 ;  /* 0x00000001ff007424 */ /* 0x000fc600078e00ff */
[----:B------:R-:W-:-:S05]  /*22280*/  SHF.R.S32.HI R7, RZ, 0x6, R5 ;  /* 0x00000006ff077819 */ /* 0x000fca0000011405 */
[----:B------:R-:W-:-:S07]  /*22290*/  VIADD R16, R7, 0x1 ;  /* 0x0000000107107836 */ /* 0x000fce0000000000 */
.L_x_559:
[----:B------:R-:W-:-:S03]  /*222a0*/  UMOV UR8, 0xffffffff ;  /* 0xffffffff00087882 */ /* 0x000fc60000000000 */
[----:B------:R-:W-:Y:S05]  /*222b0*/  BRA.DIV UR8, `(.L_x_549) ;  /* 0x0000001208107947 */ /* 0x000fea000b800000 */
[----:B------:R-:W-:-:S13]  /*222c0*/  ELECT P6, URZ, PT ;  /* 0x00000000003f782f */ /* 0x000fda00038c0000 */
.L_x_570:
[----:B------:R-:W0:Y:S01]  /*222d0*/  LDC R4, c[0x0][0x28c] ;  /* 0x0000a300ff047b82 */ /* 0x000e220000000800 */
[----:B------:R-:W-:Y:S01]  /*222e0*/  BSSY B1, `(.L_x_550) ;  /* 0x0000049000017945 */ /* 0x000fe20003800000 */
[----:B0-----:R-:W-:-:S13]  /*222f0*/  ISETP.LT.OR P6, PT, R4, 0x1, !P6 ;  /* 0x000000010400780c */ /* 0x001fda00077c1670 */
[----:B------:R-:W-:Y:S05]  /*22300*/  @P6 BRA `(.L_x_551) ;  /* 0x0000000400186947 */ /* 0x000fea0003800000 */
[----:B------:R-:W-:Y:S01]  /*22310*/  IMAD R3, R3, 0x2, R8 ;  /* 0x0000000203037824 */ /* 0x000fe200078e0208 */
[----:B------:R-:W-:Y:S01]  /*22320*/  SHF.L.U32 R2, R2, 0x8, RZ ;  /* 0x0000000802027819 */ /* 0x000fe200000006ff */
[----:B------:R-:W-:Y:S02]  /*22330*/  IMAD.MOV.U32 R13, RZ, RZ, RZ ;  /* 0x000000ffff0d7224 */ /* 0x000fe400078e00ff */
[----:B------:R-:W-:Y:S01]  /*22340*/  IMAD.SHL.U32 R5, R3, 0x80, RZ ;  /* 0x0000008003057824 */ /* 0x000fe200078e00ff */
[----:B------:R-:W-:Y:S01]  /*22350*/  MOV R3, R0 ;  /* 0x0000000000037202 */ /* 0x000fe20000000f00 */
[----:B------:R-:W-:Y:S02]  /*22360*/  IMAD.MOV.U32 R4, RZ, RZ, R16 ;  /* 0x000000ffff047224 */ /* 0x000fe400078e0010 */
[----:B------:R-:W-:-:S07]  /*22370*/  IMAD.MOV.U32 R12, RZ, RZ, R6 ;  /* 0x000000ffff0c7224 */ /* 0x000fce00078e0006 */
.L_x_554:
[----:B------:R-:W0:Y:S01]  /*22380*/  S2UR UR8, SR_CgaCtaId ;  /* 0x00000000000879c3 */ /* 0x000e220000008800 */
[----:B------:R-:W-:Y:S02]  /*22390*/  MOV R9, 0x400 ;  /* 0x0000040000097802 */ /* 0x000fe40000000f00 */
[----:B------:R-:W-:Y:S01]  /*223a0*/  SHF.L.U32 R14, R3, 0x1f, RZ ;  /* 0x0000001f030e7819 */ /* 0x000fe200000006ff */
[----:B0-----:R-:W-:-:S05]  /*223b0*/  IMAD.U32 R8, RZ, RZ, UR8 ;  /* 0x00000008ff087e24 */ /* 0x001fca000f8e00ff */
[----:B------:R-:W-:-:S05]  /*223c0*/  LEA R9, R8, R9, 0x18 ;  /* 0x0000000908097211 */ /* 0x000fca00078ec0ff */
[----:B------:R-:W-:-:S04]  /*223d0*/  IMAD R15, R12, 0x8, R9 ;  /* 0x000000080c0f7824 */ /* 0x000fc800078e0209 */
[----:B------:R-:W0:Y:S02]  /*223e0*/  SYNCS.PHASECHK.TRANS64.TRYWAIT P0, [R15+URZ+0x20], R14 ;  /* 0x0000200e0f0075a7 */ /* 0x000e24000800017f */
[----:B0-----:R-:W-:Y:S05]  /*223f0*/  @!P0 BRA `(.L_x_552) ;  /* 0x0000000c00e08947 */ /* 0x001fea0003800000 */
.L_x_571:
[----:B------:R-:W1:Y:S01]  /*22400*/  S2R R17, SR_TID.X ;  /* 0x0000000000117919 */ /* 0x000e620000002100 */
[----:B------:R-:W-:-:S04]  /*22410*/  UPRMT UR8, UR21, 0x9910, URZ ;  /* 0x0000991015087896 */ /* 0x000fc8000800003f */
[----:B------:R-:W-:Y:S01]  /*22420*/  UISETP.NE.AND UP0, UPT, UR8, 0x2, UPT ;  /* 0x000000020800788c */ /* 0x000fe2000bf05270 */
[----:B-1----:R-:W-:-:S13]  /*22430*/  LOP3.LUT P0, RZ, R17, 0x7f, RZ, 0xc0, !PT ;  /* 0x0000007f11ff7812 */ /* 0x002fda000780c0ff */
[----:B0-----:R-:W0:Y:S02]  /*22440*/  @!P0 LDC R14, c[0x0][0x500] ;  /* 0x00014000ff0e8b82 */ /* 0x001e240000000800 */
[----:B0-----:R0:W-:Y:S01]  /*22450*/  @!P0 SYNCS.ARRIVE.TRANS64 RZ, [R15+URZ], R14 ;  /* 0x0000000e0fff89a7 */ /* 0x0011e2000800003f */
[----:B------:R-:W-:-:S13]  /*22460*/  PLOP3.LUT P0, PT, PT, PT, UP0, 0x80, 0x0 ;  /* 0x000000000000781c */ /* 0x000fda0003f0f008 */
[----:B0-----:R-:W-:Y:S05]  /*22470*/  @P0 BRA `(.L_x_553) ;  /* 0x0000000000040947 */ /* 0x001fea0003800000 */
[----:B------:R-:W-:Y:S01]  /*22480*/  BPT.TRAP 0x1 ;  /* 0x000000040000795c */ /* 0x000fe20000300000 */
.L_x_553:
[----:B------:R-:W-:Y:S01]  /*22490*/  LEA R14, R12, R8, 0x2 ;  /* 0x000000080c0e7211 */ /* 0x000fe200078e10ff */
[----:B------:R-:W-:Y:S01]  /*224a0*/  VIADD R4, R4, 0xffffffff ;  /* 0xffffffff04047836 */ /* 0x000fe20000000000 */
[----:B------:R-:W-:Y:S01]  /*224b0*/  R2UR UR34, R13 ;  /* 0x000000000d2272ca */ /* 0x000fe200000e0000 */
[----:B------:R-:W-:Y:S01]  /*224c0*/  UIADD3 UR14, UP0, UR40, 0xf0, URZ ;  /* 0x000000f0280e7890 */ /* 0x000fe2000ff1e03f */
[----:B------:R-:W-:Y:S01]  /*224d0*/  R2UR UR33, R15 ;  /* 0x000000000f2172ca */ /* 0x000fe200000e0000 */
[----:B------:R-:W-:Y:S01]  /*224e0*/  IMAD.SHL.U32 R14, R14, 0x1000, RZ ;  /* 0x000010000e0e7824 */ /* 0x000fe200078e00ff */
[----:B------:R-:W-:Y:S01]  /*224f0*/  R2UR UR36, R11 ;  /* 0x000000000b2472ca */ /* 0x000fe200000e0000 */
[----:B------:R-:W-:Y:S01]  /*22500*/  UIADD3 UR42, UP1, UR40, 0x1f0, URZ ;  /* 0x000001f0282a7890 */ /* 0x000fe2000ff3e03f */
[----:B------:R-:W-:Y:S01]  /*22510*/  R2UR UR35, R5 ;  /* 0x00000000052372ca */ /* 0x000fe200000e0000 */
[--C-:B------:R-:W-:Y:S01]  /*22520*/  IMAD R14, R14, 0x4, R9.reuse ;  /* 0x000000040e0e7824 */ /* 0x100fe200078e0209 */
[----:B------:R-:W-:Y:S01]  /*22530*/  R2UR UR19, R2 ;  /* 0x00000000021372ca */ /* 0x000fe200000e0000 */
[----:B------:R-:W-:Y:S01]  /*22540*/  IMAD R9, R12, 0x10000, R9 ;  /* 0x000100000c097824 */ /* 0x000fe200078e0209 */
[----:B------:R-:W-:Y:S01]  /*22550*/  UIADD3.X UR15, URZ, UR41, URZ, UP0, !UPT ;  /* 0x000000293f0f7290 */ /* 0x000fe200087fe43f */
[----:B------:R-:W-:Y:S01]  /*22560*/  ISETP.GT.AND P1, PT, R4, 0x1, PT ;  /* 0x000000010400780c */ /* 0x000fe20003f24270 */
[----:B------:R-:W-:Y:S01]  /*22570*/  UIADD3.X UR43, URZ, UR41, URZ, UP1, !UPT ;  /* 0x000000293f2b7290 */ /* 0x000fe20008ffe43f */
[----:B------:R-:W-:Y:S01]  /*22580*/  R2UR UR24, R14 ;  /* 0x000000000e1872ca */ /* 0x000fe200000e0000 */
[----:B------:R-:W-:Y:S01]  /*22590*/  UIADD3 UR26, UR34, 0x20, URZ ;  /* 0x00000020221a7890 */ /* 0x000fe2000fffe03f */
[----:B------:R-:W-:Y:S01]  /*225a0*/  R2UR UR8, R9 ;  /* 0x00000000090872ca */ /* 0x000fe200000e0000 */
[----:B------:R-:W-:Y:S01]  /*225b0*/  UMOV UR13, 0x30000 ;  /* 0x00030000000d7882 */ /* 0x000fe20000000000 */
[----:B------:R-:W-:Y:S01]  /*225c0*/  IADD3 R12, R12, 0x1, RZ ;  /* 0x000000010c0c7810 */ /* 0x000fe20007ffe0ff */
[----:B------:R-:W-:Y:S01]  /*225d0*/  UMOV UR22, 0x0 ;  /* 0x0000000000167882 */ /* 0x000fe20000000000 */
[----:B------:R-:W-:Y:S01]  /*225e0*/  UMOV UR23, 0x10000000 ;  /* 0x1000000000177882 */ /* 0x000fe20000000000 */
[----:B------:R-:W-:Y:S01]  /*225f0*/  UMOV UR25, UR33 ;  /* 0x0000002100197c82 */ /* 0x000fe20008000000 */
[C---:B------:R-:W-:Y:S01]  /*22600*/  ISETP.NE.AND P0, PT, R12.reuse, 0x4, PT ;  /* 0x000000040c00780c */ /* 0x040fe20003f05270 */
[----:B------:R-:W-:Y:S01]  /*22610*/  UMOV UR28, UR36 ;  /* 0x00000024001c7c82 */ /* 0x000fe20008000000 */
[----:B------:R-:W-:Y:S01]  /*22620*/  UMOV UR27, UR35 ;  /* 0x00000023001b7c82 */ /* 0x000fe20008000000 */
[----:B------:R-:W-:Y:S01]  /*22630*/  UMOV UR17, UR33 ;  /* 0x0000002100117c82 */ /* 0x000fe20008000000 */
[----:B------:R-:W-:Y:S01]  /*22640*/  UMOV UR18, UR34 ;  /* 0x0000002200127c82 */ /* 0x000fe20008000000 */
[----:B------:R-:W-:Y:S01]  /*22650*/  UIADD3 UR32, UR24, 0x100, URZ ;  /* 0x0000010018207890 */ /* 0x000fe2000fffe03f */
[----:B------:R-:W-:Y:S01]  /*22660*/  SEL R14, RZ, 0x1, P0 ;  /* 0x00000001ff0e7807 */ /* 0x000fe20000000000 */
[----:B------:R-:W-:Y:S01]  /*22670*/  UIADD3 UR24, UR24, 0x8100, URZ ;  /* 0x0000810018187890 */ /* 0x000fe2000fffe03f */
[----:B------:R-:W-:Y:S01]  /*22680*/  VIADD R13, R13, 0x40 ;  /* 0x000000400d0d7836 */ /* 0x000fe20000000000 */
[----:B------:R-:W-:Y:S01]  /*22690*/  UIADD3 UR16, UR8, 0x40100, URZ ;  /* 0x0004010008107890 */ /* 0x000fe2000fffe03f */
[----:B------:R-:W-:Y:S01]  /*226a0*/  LOP3.LUT R3, R3, R14, RZ, 0x3c, !PT ;  /* 0x0000000e03037212 */ /* 0x000fe200078e3cff */
[----:B------:R-:W-:Y:S01]  /*226b0*/  UIADD3 UR8, UR8, 0x48100, URZ ;  /* 0x0004810008087890 */ /* 0x000fe2000fffe03f */
[----:B------:R-:W-:Y:S01]  /*226c0*/  SEL R12, R12, RZ, P0 ;  /* 0x000000ff0c0c7207 */ /* 0x000fe20000000000 */
[----:B------:R-:W-:Y:S01]  /*226d0*/  UMOV UR20, UR36 ;  /* 0x0000002400147c82 */ /* 0x000fe20008000000 */
[----:B------:R0:W-:Y:S01]  /*226e0*/  UTMALDG.3D.MULTICAST [UR32], [UR14], UR13, desc[UR22] ;  /* 0x000016200e0073b4 */ /* 0x0001e2000801180d */
[----:B------:R-:W-:Y:S01]  /*226f0*/  UMOV UR9, UR33 ;  /* 0x0000002100097c82 */ /* 0x000fe20008000000 */
[----:B------:R-:W-:Y:S01]  /*22700*/  UMOV UR11, UR19 ;  /* 0x00000013000b7c82 */ /* 0x000fe20008000000 */
[----:B------:R-:W-:Y:S01]  /*22710*/  UMOV UR12, UR36 ;  /* 0x00000024000c7c82 */ /* 0x000fe20008000000 */
[----:B------:R-:W-:Y:S01]  /*22720*/  UMOV UR10, UR26 ;  /* 0x0000001a000a7c82 */ /* 0x000fe20008000000 */
[----:B------:R0:W-:Y:S01]  /*22730*/  UTMALDG.3D.MULTICAST [UR24], [UR14], UR13, desc[UR22] ;  /* 0x000016180e0073b4 */ /* 0x0001e2000801180d */
[----:B------:R0:W-:Y:S01]  /*22740*/  UTMALDG.3D [UR16], [UR42], desc[UR22] ;  /* 0x000016102a0075b4 */ /* 0x0001e20008011000 */
[----:B------:R0:W-:Y:S02]  /*22750*/  UTMALDG.3D [UR8], [UR42], desc[UR22] ;  /* 0x000016082a0075b4 */ /* 0x0001e40008011000 */
[----:B0-----:R-:W-:Y:S05]  /*22760*/  @P1 BRA `(.L_x_554) ;  /* 0xfffffffc00041947 */ /* 0x001fea000383ffff */
.L_x_551:
[----:B------:R-:W-:Y:S05]  /*22770*/  BSYNC B1 ;  /* 0x0000000000017941 */ /* 0x000fea0003800000 */
.L_x_550:
[----:B------:R-:W2:Y:S01]  /*22780*/  LDL.LU R15, [R1+0x204] ;  /* 0x00020400010f7983 */ /* 0x000ea20000300800 */
[----:B------:R-:W-:Y:S01]  /*22790*/  LOP3.LUT P2, RZ, R10, 0xff, RZ, 0xc0, !PT ;  /* 0x000000ff0aff7812 */ /* 0x000fe2000784c0ff */
[C---:B------:R-:W-:Y:S01]  /*227a0*/  IMAD.IADD R6, R7.reuse, 0x1, R6 ;  /* 0x0000000107067824 */ /* 0x040fe200078e0206 */
[----:B------:R-:W-:Y:S01]  /*227b0*/  ULDC.64 UR8, c[0x0][0x650] ;  /* 0x0001940000087ab9 */ /* 0x000fe20000000a00 */
[----:B------:R-:W3:Y:S01]  /*227c0*/  LDL.LU R14, [R1+0x208] ;  /* 0x00020800010e7983 */ /* 0x000ee20000300800 */
[----:B------:R-:W-:Y:S01]  /*227d0*/  BSSY B1, `(.L_x_555) ;  /* 0x0000074000017945 */ /* 0x000fe20003800000 */
[----:B------:R-:W-:Y:S01]  /*227e0*/  IMAD.MOV.U32 R11, RZ, RZ, -0x1 ;  /* 0xffffffffff0b7424 */ /* 0x000fe200078e00ff */
[----:B------:R-:W-:Y:S02]  /*227f0*/  ISETP.GT.U32.AND P0, PT, R6, 0x3, PT ;  /* 0x000000030600780c */ /* 0x000fe40003f04070 */
[----:B------:R-:W-:Y:S02]  /*22800*/  SHF.R.U32.HI R2, RZ, 0x2, R6 ;  /* 0x00000002ff027819 */ /* 0x000fe40000011606 */
[----:B------:R-:W-:-:S02]  /*22810*/  ISETP.LT.U32.AND P0, PT, R7, 0x4, P0 ;  /* 0x000000040700780c */ /* 0x000fc40000701070 */
[----:B------:R-:W-:Y:S01]  /*22820*/  LOP3.LUT R2, R2, 0x1, RZ, 0xc0, !PT ;  /* 0x0000000102027812 */ /* 0x000fe200078ec0ff */
[----:B------:R-:W0:Y:S01]  /*22830*/  @P2 S2R R8, SR_CgaCtaId ;  /* 0x0000000000082919 */ /* 0x000e220000008800 */
[----:B------:R-:W-:Y:S02]  /*22840*/  @P2 MOV R3, 0x400 ;  /* 0x0000040000032802 */ /* 0x000fe40000000f00 */
[----:B------:R-:W-:Y:S02]  /*22850*/  ISETP.NE.U32.AND P1, PT, R2, 0x1, PT ;  /* 0x000000010200780c */ /* 0x000fe40003f25070 */
[----:B------:R-:W-:Y:S02]  /*22860*/  LOP3.LUT R6, R6, 0x3, RZ, 0xc0, !PT ;  /* 0x0000000306067812 */ /* 0x000fe400078ec0ff */
[----:B------:R-:W-:Y:S02]  /*22870*/  ISETP.GT.U32.AND P1, PT, R7, 0x3, !P1 ;  /* 0x000000030700780c */ /* 0x000fe40004f24070 */
[----:B------:R-:W-:-:S02]  /*22880*/  PRMT R4, RZ, 0x7610, R4 ;  /* 0x00007610ff047816 */ /* 0x000fc40000000004 */
[----:B------:R-:W-:Y:S02]  /*22890*/  SEL R2, RZ, 0x1, !P1 ;  /* 0x00000001ff027807 */ /* 0x000fe40004800000 */
[----:B------:R-:W-:Y:S02]  /*228a0*/  PRMT R10, RZ, 0x7610, R10 ;  /* 0x00007610ff0a7816 */ /* 0x000fe4000000000a */
[----:B0-----:R-:W-:-:S04]  /*228b0*/  @P2 LEA R3, R8, R3, 0x18 ;  /* 0x0000000308032211 */ /* 0x001fc800078ec0ff */
[----:B------:R0:W-:Y:S02]  /*228c0*/  @P2 SYNCS.ARRIVE.TRANS64.A1T0 RZ, [R3+URZ+0x58], RZ ;  /* 0x000058ff03ff29a7 */ /* 0x0001e4000810003f */
[----:B0-----:R-:W-:-:S04]  /*228d0*/  SEL R3, RZ, 0x1, !P0 ;  /* 0x00000001ff037807 */ /* 0x001fc80004000000 */
[----:B------:R-:W-:Y:S01]  /*228e0*/  LOP3.LUT R0, R2, R0, R3, 0x96, !PT ;  /* 0x0000000002007212 */ /* 0x000fe200078e9603 */
[----:B------:R-:W-:Y:S01]  /*228f0*/  IMAD.MOV.U32 R2, RZ, RZ, -0x1 ;  /* 0xffffffffff027424 */ /* 0x000fe200078e00ff */
[----:B------:R-:W-:Y:S02]  /*22900*/  MOV R3, 0xffffffff ;  /* 0xffffffff00037802 */ /* 0x000fe40000000f00 */
[----:B---3--:R-:W-:-:S04]  /*22910*/  IADD3 R14, P0, R14, UR30, RZ ;  /* 0x0000001e0e0e7c10 */ /* 0x008fc8000ff1e0ff */
[----:B--2---:R-:W-:Y:S01]  /*22920*/  IADD3.X R15, R15, UR7, RZ, P0, !PT ;  /* 0x000000070f0f7c10 */ /* 0x004fe200087fe4ff */
[----:B------:R0:W-:Y:S01]  /*22930*/  STL [R1+0x208], R14 ;  /* 0x0002080e01007387 */ /* 0x0001e20000100800 */
[----:B------:R-:W-:-:S03]  /*22940*/  ISETP.GE.U32.AND P0, PT, R14, UR8, PT ;  /* 0x000000080e007c0c */ /* 0x000fc6000bf06070 */
[----:B------:R0:W-:Y:S01]  /*22950*/  STL [R1+0x204], R15 ;  /* 0x0002040f01007387 */ /* 0x0001e20000100800 */
[----:B------:R-:W-:-:S13]  /*22960*/  ISETP.GE.U32.AND.EX P0, PT, R15, UR9, PT, P0 ;  /* 0x000000090f007c0c */ /* 0x000fda000bf06100 */
[----:B0-----:R-:W-:Y:S05]  /*22970*/  @P0 BRA `(.L_x_556) ;  /* 0x0000000400640947 */ /* 0x001fea0003800000 */
[----:B------:R-:W0:Y:S01]  /*22980*/  S2R R9, SR_CTAID.X ;  /* 0x0000000000097919 */ /* 0x000e220000002500 */
[----:B------:R-:W-:Y:S01]  /*22990*/  ULDC UR8, c[0x0][0x150] ;  /* 0x0000540000087ab9 */ /* 0x000fe20000000800 */
[----:B------:R-:W1:Y:S01]  /*229a0*/  LDC R4, c[0x0][0x144] ;  /* 0x00005100ff047b82 */ /* 0x000e620000000800 */
[----:B------:R-:W-:Y:S01]  /*229b0*/  UISETP.NE.AND UP0, UPT, UR39, URZ, UPT ;  /* 0x0000003f2700728c */ /* 0x000fe2000bf05270 */
[----:B------:R-:W2:Y:S01]  /*229c0*/  S2R R2, SR_CTAID.Y ;  /* 0x0000000000027919 */ /* 0x000ea20000002600 */
[----:B------:R-:W-:-:S04]  /*229d0*/  ULDC UR11, c[0x0][0x630] ;  /* 0x00018c00000b7ab9 */ /* 0x000fc80000000800 */
[----:B------:R-:W-:Y:S01]  /*229e0*/  PLOP3.LUT P0, PT, PT, PT, UP0, 0x80, 0x0 ;  /* 0x000000000000781c */ /* 0x000fe20003f0f008 */
[----:B------:R-:W3:Y:S01]  /*229f0*/  LDC R13, c[0x0][0x148] ;  /* 0x00005200ff0d7b82 */ /* 0x000ee20000000800 */
[----:B0-----:R-:W-:Y:S02]  /*22a00*/  I2FP.F32.U32 R3, R9 ;  /* 0x0000000900037245 */ /* 0x001fe40000201000 */
[----:B--2---:R-:W-:-:S03]  /*22a10*/  I2FP.F32.U32 R5, R2 ;  /* 0x0000000200057245 */ /* 0x004fc60000201000 */
[----:B------:R-:W-:Y:S01]  /*22a20*/  FMUL R3, R3, UR8 ;  /* 0x0000000803037c20 */ /* 0x000fe20008400000 */
[----:B------:R-:W-:Y:S02]  /*22a30*/  ULDC UR8, c[0x0][0x154] ;  /* 0x0000550000087ab9 */ /* 0x000fe40000000800 */
[----:B------:R-:W-:Y:S01]  /*22a40*/  FMUL R11, R5, UR8 ;  /* 0x00000008050b7c20 */ /* 0x000fe20008400000 */
[----:B------:R-:W-:Y:S02]  /*22a50*/  ULDC.64 UR8, c[0x0][0x628] ;  /* 0x00018a0000087ab9 */ /* 0x000fe40000000a00 */
[----:B------:R-:W0:Y:S08]  /*22a60*/  F2I.U32.TRUNC.NTZ R3, R3 ;  /* 0x0000000300037305 */ /* 0x000e30000020f000 */
[----:B------:R-:W2:Y:S01]  /*22a70*/  F2I.U32.TRUNC.NTZ R11, R11 ;  /* 0x0000000b000b7305 */ /* 0x000ea2000020f000 */
[----:B0-----:R-:W-:-:S02]  /*22a80*/  IMAD.MOV R5, RZ, RZ, -R3 ;  /* 0x000000ffff057224 */ /* 0x001fc400078e0a03 */
[----:B------:R-:W-:Y:S02]  /*22a90*/  IMAD.MOV.U32 R3, RZ, RZ, R15 ;  /* 0x000000ffff037224 */ /* 0x000fe400078e000f */
[----:B-1----:R-:W-:Y:S01]  /*22aa0*/  IMAD R9, R4, R5, R9 ;  /* 0x0000000504097224 */ /* 0x002fe200078e0209 */
[----:B--2---:R-:W-:-:S05]  /*22ab0*/  IADD3 R4, -R11, RZ, RZ ;  /* 0x000000ff0b047210 */ /* 0x004fca0007ffe1ff */
[----:B---3--:R-:W-:Y:S01]  /*22ac0*/  @P0 IMAD R9, R13, R4, R2 ;  /* 0x000000040d090224 */ /* 0x008fe200078e0202 */
[----:B------:R-:W-:Y:S01]  /*22ad0*/  ISETP.NE.U32.AND P0, PT, RZ, UR8, PT ;  /* 0x00000008ff007c0c */ /* 0x000fe2000bf05070 */
[----:B------:R-:W-:-:S03]  /*22ae0*/  IMAD.MOV.U32 R2, RZ, RZ, R14 ;  /* 0x000000ffff027224 */ /* 0x000fc600078e000e */
[----:B------:R-:W-:-:S13]  /*22af0*/  ISETP.NE.AND.EX P0, PT, RZ, UR9, PT, P0 ;  /* 0x00000009ff007c0c */ /* 0x000fda000bf05300 */
[----:B------:R-:W-:Y:S05]  /*22b00*/  @!P0 BRA `(.L_x_557) ;  /* 0x0000000000288947 */ /* 0x000fea0003800000 */
[----:B------:R-:W-:Y:S02]  /*22b10*/  ULDC UR10, c[0x0][0x634] ;  /* 0x00018d00000a7ab9 */ /* 0x000fe40000000800 */
[----:B------:R-:W-:-:S05]  /*22b20*/  IADD3 R3, P0, R14, UR10, RZ ;  /* 0x0000000a0e037c10 */ /* 0x000fca000ff1e0ff */
[----:B------:R-:W-:-:S04]  /*22b30*/  IMAD.X R11, RZ, RZ, R15, P0 ;  /* 0x000000ffff0b7224 */ /* 0x000fc800000e060f */
[----:B------:R-:W-:-:S04]  /*22b40*/  IMAD.WIDE.U32 R4, R11, UR8, RZ ;  /* 0x000000080b047c25 */ /* 0x000fc8000f8e00ff */
[----:B------:R-:W-:-:S04]  /*22b50*/  IMAD.WIDE.U32 R4, P0, R3, UR9, R4 ;  /* 0x0000000903047c25 */ /* 0x000fc8000f800004 */
[----:B------:R-:W-:-:S04]  /*22b60*/  IMAD.WIDE.U32 R2, R3, UR8, RZ ;  /* 0x0000000803027c25 */ /* 0x000fc8000f8e00ff */
[----:B------:R-:W-:Y:S01]  /*22b70*/  IMAD.MOV.U32 R2, RZ, RZ, R5 ;  /* 0x000000ffff027224 */ /* 0x000fe200078e0005 */
[----:B------:R-:W-:Y:S02]  /*22b80*/  IADD3 RZ, P1, R3, R4, RZ ;  /* 0x0000000403ff7210 */ /* 0x000fe40007f3e0ff */
[----:B------:R-:W-:-:S03]  /*22b90*/  IADD3.X R3, RZ, RZ, RZ, P0, !PT ;  /* 0x000000ffff037210 */ /* 0x000fc600007fe4ff */
[----:B------:R-:W-:-:S08]  /*22ba0*/  IMAD.WIDE.U32.X R2, R11, UR9, R2, P1 ;  /* 0x000000090b027c25 */ /* 0x000fd000088e0402 */
.L_x_557:
[--C-:B------:R-:W-:Y:S01]  /*22bb0*/  SHF.R.U64 R11, R2, UR11, R3.reuse ;  /* 0x0000000b020b7c19 */ /* 0x100fe20008001203 */
[----:B------:R-:W-:Y:S01]  /*22bc0*/  ULDC.64 UR8, c[0x0][0x620] ;  /* 0x0001880000087ab9 */ /* 0x000fe20000000a00 */
[----:B------:R-:W-:Y:S01]  /*22bd0*/  SHF.R.U32.HI R2, RZ, UR11, R3 ;  /* 0x0000000bff027c19 */ /* 0x000fe20008011603 */
[----:B------:R-:W-:Y:S01]  /*22be0*/  ULDC.64 UR10, c[0x0][0x640] ;  /* 0x00019000000a7ab9 */ /* 0x000fe20000000a00 */
[----:B------:R-:W-:Y:S02]  /*22bf0*/  IADD3 R13, P0, RZ, -R11, RZ ;  /* 0x8000000bff0d7210 */ /* 0x000fe40007f1e0ff */
[----:B------:R-:W-:-:S03]  /*22c00*/  MOV R3, R15 ;  /* 0x0000000f00037202 */ /* 0x000fc60000000f00 */
[----:B------:R-:W-:Y:S01]  /*22c10*/  IMAD.X R2, RZ, RZ, ~R2, P0 ;  /* 0x000000ffff027224 */ /* 0x000fe200000e0e02 */
[----:B------:R-:W-:-:S03]  /*22c20*/  ISETP.NE.U32.AND P0, PT, RZ, UR10, PT ;  /* 0x0000000aff007c0c */ /* 0x000fc6000bf05070 */
[----:B------:R-:W-:Y:S01]  /*22c30*/  IMAD R2, R2, UR8, RZ ;  /* 0x0000000802027c24 */ /* 0x000fe2000f8e02ff */
[----:B------:R-:W-:-:S03]  /*22c40*/  ISETP.NE.AND.EX P0, PT, RZ, UR11, PT, P0 ;  /* 0x0000000bff007c0c */ /* 0x000fc6000bf05300 */
[----:B------:R-:W-:Y:S02]  /*22c50*/  IMAD R5, R13, UR9, R2 ;  /* 0x000000090d057c24 */ /* 0x000fe4000f8e0202 */
[----:B------:R-:W-:-:S04]  /*22c60*/  IMAD.MOV.U32 R2, RZ, RZ, R14 ;  /* 0x000000ffff027224 */ /* 0x000fc800078e000e */
[----:B------:R-:W-:Y:S01]  /*22c70*/  IMAD.WIDE.U32 R2, R13, UR8, R2 ;  /* 0x000000080d027c25 */ /* 0x000fe2000f8e0002 */
[----:B------:R-:W-:-:S03]  /*22c80*/  ULDC UR8, c[0x0][0x618] ;  /* 0x0001860000087ab9 */ /* 0x000fc60000000800 */
[----:B------:R-:W-:-:S05]  /*22c90*/  IMAD.IADD R3, R3, 0x1, R5 ;  /* 0x0000000103037824 */ /* 0x000fca00078e0205 */
[--C-:B------:R-:W-:Y:S02]  /*22ca0*/  SHF.R.U64 R12, R2, UR8, R3.reuse ;  /* 0x00000008020c7c19 */ /* 0x100fe40008001203 */
[----:B------:R-:W-:Y:S01]  /*22cb0*/  SHF.R.U32.HI R3, RZ, UR8, R3 ;  /* 0x00000008ff037c19 */ /* 0x000fe20008011603 */
[----:B------:R-:W-:-:S03]  /*22cc0*/  ULDC UR8, c[0x0][0x608] ;  /* 0x0001820000087ab9 */ /* 0x000fc60000000800 */
[--C-:B------:R-:W-:Y:S02]  /*22cd0*/  SHF.R.U64 R13, R12, UR8, R3.reuse ;  /* 0x000000080c0d7c19 */ /* 0x100fe40008001203 */
[----:B------:R-:W-:Y:S01]  /*22ce0*/  SHF.R.U32.HI R2, RZ, UR8, R3 ;  /* 0x00000008ff027c19 */ /* 0x000fe20008011603 */
[----:B------:R-:W-:-:S03]  /*22cf0*/  ULDC UR8, c[0x0][0x658] ;  /* 0x0001960000087ab9 */ /* 0x000fc60000000800 */
[--C-:B------:R-:W-:Y:S02]  /*22d00*/  SHF.R.U64 R14, R13, UR8, R2.reuse ;  /* 0x000000080d0e7c19 */ /* 0x100fe40008001202 */
[----:B------:R-:W-:-:S03]  /*22d10*/  SHF.R.U32.HI R15, RZ, UR8, R2 ;  /* 0x00000008ff0f7c19 */ /* 0x000fc60008011602 */
[----:B------:R-:W-:Y:S02]  /*22d20*/  IMAD.MOV.U32 R2, RZ, RZ, R14 ;  /* 0x000000ffff027224 */ /* 0x000fe400078e000e */
[----:B------:R-:W-:Y:S01]  /*22d30*/  IMAD.MOV.U32 R3, RZ, RZ, R15 ;  /* 0x000000ffff037224 */ /* 0x000fe200078e000f */
[----:B------:R-:W-:Y:S06]  /*22d40*/  @!P0 BRA `(.L_x_558) ;  /* 0x0000000000288947 */ /* 0x000fec0003800000 */
[----:B------:R-:W-:Y:S02]  /*22d50*/  ULDC UR8, c[0x0][0x64c] ;  /* 0x0001930000087ab9 */ /* 0x000fe40000000800 */
[----:B------:R-:W-:-:S04]  /*22d60*/  IADD3 R3, P0, R14, UR8, RZ ;  /* 0x000000080e037c10 */ /* 0x000fc8000ff1e0ff */
[----:B------:R-:W-:-:S05]  /*22d70*/  IADD3.X R15, RZ, R15, RZ, P0, !PT ;  /* 0x0000000fff0f7210 */ /* 0x000fca00007fe4ff */
[----:B------:R-:W-:-:S04]  /*22d80*/  IMAD.WIDE.U32 R4, R15, UR10, RZ ;  /* 0x0000000a0f047c25 */ /* 0x000fc8000f8e00ff */
[----:B------:R-:W-:-:S04]  /*22d90*/  IMAD.WIDE.U32 R4, P0, R3, UR11, R4 ;  /* 0x0000000b03047c25 */ /* 0x000fc8000f800004 */
[----:B------:R-:W-:-:S04]  /*22da0*/  IMAD.WIDE.U32 R2, R3, UR10, RZ ;  /* 0x0000000a03027c25 */ /* 0x000fc8000f8e00ff */
[----:B------:R-:W-:Y:S01]  /*22db0*/  IMAD.MOV.U32 R2, RZ, RZ, R5 ;  /* 0x000000ffff027224 */ /* 0x000fe200078e0005 */
[----:B------:R-:W-:Y:S01]  /*22dc0*/  IADD3 RZ, P1, R3, R4, RZ ;  /* 0x0000000403ff7210 */ /* 0x000fe20007f3e0ff */
[----:B------:R-:W-:-:S04]  /*22dd0*/  IMAD.X R3, RZ, RZ, RZ, P0 ;  /* 0x000000ffff037224 */ /* 0x000fc800000e06ff */
[----:B------:R-:W-:-:S08]  /*22de0*/  IMAD.WIDE.U32.X R2, R15, UR11, R2, P1 ;  /* 0x0000000b0f027c25 */ /* 0x000fd000088e0402 */
.L_x_558:
[----:B------:R-:W-:Y:S01]  /*22df0*/  ULDC UR8, c[0x0][0x648] ;  /* 0x0001920000087ab9 */ /* 0x000fe20000000800 */
[----:B------:R-:W-:Y:S01]  /*22e00*/  LOP3.LUT R13, R13, UR6, RZ, 0xc0, !PT ;  /* 0x000000060d0d7c12 */ /* 0x000fe2000f8ec0ff */
[----:B------:R-:W-:Y:S01]  /*22e10*/  UISETP.NE.AND UP0, UPT, UR39, URZ, UPT ;  /* 0x0000003f2700728c */ /* 0x000fe2000bf05270 */
[----:B------:R-:W-:Y:S01]  /*22e20*/  SHF.R.U64 R2, R2, UR8, R3 ;  /* 0x0000000802027c19 */ /* 0x000fe20008001203 */
[----:B------:R-:W-:-:S04]  /*22e30*/  ULDC UR8, c[0x0][0x638] ;  /* 0x00018e0000087ab9 */ /* 0x000fc80000000800 */
[----:B------:R-:W-:Y:S01]  /*22e40*/  IMAD.MOV R3, RZ, RZ, -R2 ;  /* 0x000000ffff037224 */ /* 0x000fe200078e0a02 */
[----:B------:R-:W-:Y:S01]  /*22e50*/  PLOP3.LUT P0, PT, PT, PT, UP0, 0x40, 0x0 ;  /* 0x000000000000781c */ /* 0x000fe20003f0e808 */
[----:B------:R-:W-:Y:S01]  /*22e60*/  IMAD R4, R2, UR5, R13 ;  /* 0x0000000502047c24 */ /* 0x000fe2000f8e020d */
[----:B------:R-:W-:Y:S01]  /*22e70*/  PLOP3.LUT P1, PT, PT, PT, UP0, 0x40, 0x0 ;  /* 0x000000000000781c */ /* 0x000fe20003f2e808 */
[----:B------:R-:W-:Y:S01]  /*22e80*/  IMAD R14, R3, UR8, R14 ;  /* 0x00000008030e7c24 */ /* 0x000fe2000f8e020e */
[----:B------:R-:W-:Y:S01]  /*22e90*/  ULDC UR8, c[0x0][0x610] ;  /* 0x0001840000087ab9 */ /* 0x000fe20000000800 */
[----:B------:R-:W-:Y:S01]  /*22ea0*/  LOP3.LUT R3, R12, UR4, RZ, 0xc0, !PT ;  /* 0x000000040c037c12 */ /* 0x000fe2000f8ec0ff */
[----:B------:R-:W-:Y:S01]  /*22eb0*/  IMAD R9, R4, UR8, R9 ;  /* 0x0000000804097c24 */ /* 0x000fe2000f8e0209 */
[----:B------:R-:W-:Y:S01]  /*22ec0*/  ULDC UR8, c[0x0][0x600] ;  /* 0x0001800000087ab9 */ /* 0x000fe20000000800 */
[----:B------:R-:W-:Y:S02]  /*22ed0*/  MOV R4, 0x1 ;  /* 0x0000000100047802 */ /* 0x000fe40000000f00 */
[----:B------:R-:W-:-:S05]  /*22ee0*/  IMAD R14, R14, UR8, R3 ;  /* 0x000000080e0e7c24 */ /* 0x000fca000f8e0203 */
[----:B------:R-:W-:Y:S02]  /*22ef0*/  SEL R2, R14, R9, P0 ;  /* 0x000000090e027207 */ /* 0x000fe40000000000 */
[----:B------:R-:W-:-:S07]  /*22f00*/  SEL R3, R9, R14, P1 ;  /* 0x0000000e09037207 */ /* 0x000fce0000800000 */
.L_x_556:
[----:B------:R-:W-:Y:S05]  /*22f10*/  BSYNC B1 ;  /* 0x0000000000017941 */ /* 0x000fea0003800000 */
.L_x_555:
[----:B------:R-:W-:-:S13]  /*22f20*/  LOP3.LUT P0, RZ, R4, 0xff, RZ, 0xc0, !PT ;  /* 0x000000ff04ff7812 */ /* 0x000fda000780c0ff */
[----:B------:R-:W-:Y:S05]  /*22f30*/  @P0 BRA `(.L_x_559) ;  /* 0xfffffff000d80947 */ /* 0x000fea000383ffff */
[----:B------:R-:W-:Y:S05]  /*22f40*/  BSYNC B0 ;  /* 0x0000000000007941 */ /* 0x000fea0003800000 */
.L_x_548:
[----:B------:R-:W-:-:S03]  /*22f50*/  UMOV UR8, 0xffffffff ;  /* 0xffffffff00087882 */ /* 0x000fc60000000000 */
[----:B------:R-:W-:Y:S05]  /*22f60*/  BRA.DIV UR8, `(.L_x_560) ;  /* 0x0000000608187947 */ /* 0x000fea000b800000 */
[----:B------:R-:W-:-:S13]  /*22f70*/  ELECT P6, URZ, PT ;  /* 0x00000000003f782f */ /* 0x000fda00038c0000 */
.L_x_574:
[----:B------:R-:W-:Y:S04]  /*22f80*/  BSSY B0, `(.L_x_561) ;  /* 0x000002c000007945 */ /* 0x000fe80003800000 */
[----:B------:R-:W-:Y:S05]  /*22f90*/  @!P6 BRA `(.L_x_562) ;  /* 0x0000000000a8e947 */ /* 0x000fea0003800000 */
[----:B------:R-:W-:-:S04]  /*22fa0*/  ULOP3.LUT UR8, UR38, 0x2, URZ, 0xfc, !UPT ;  /* 0x0000000226087892 */ /* 0x000fc8000f8efc3f */
[----:B------:R-:W-:-:S06]  /*22fb0*/  UISETP.NE.AND UP0, UPT, UR8, 0x3, UPT ;  /* 0x000000030800788c */ /* 0x000fcc000bf05270 */
[----:B------:R-:W-:-:S13]  /*22fc0*/  PLOP3.LUT P0, PT, PT, PT, UP0, 0x80, 0x0 ;  /* 0x000000000000781c */ /* 0x000fda0003f0f008 */
[----:B------:R-:W-:Y:S05]  /*22fd0*/  @!P0 BRA `(.L_x_563) ;  /* 0x0000000000048947 */ /* 0x000fea0003800000 */
[----:B------:R-:W-:Y:S01]  /*22fe0*/  BPT.TRAP 0x1 ;  /* 0x000000040000795c */ /* 0x000fe20000300000 */
.L_x_563:
[----:B------:R-:W0:Y:S01]  /*22ff0*/  S2R R3, SR_CgaCtaId ;  /* 0x0000000000037919 */ /* 0x000e220000008800 */
[----:B------:R-:W-:-:S04]  /*23000*/  MOV R2, 0x400 ;  /* 0x0000040000027802 */ /* 0x000fc80000000f00 */
[----:B0-----:R-:W-:Y:S02]  /*23010*/  LEA R3, R3, R2, 0x18 ;  /* 0x0000000203037211 */ /* 0x001fe400078ec0ff */
[----:B------:R-:W-:-:S03]  /*23020*/  SHF.L.U32 R2, R0, 0x1f, RZ ;  /* 0x0000001f00027819 */ /* 0x000fc600000006ff */
[----:B------:R-:W-:-:S04]  /*23030*/  VIADD R3, R3, 0x20 ;  /* 0x0000002003037836 */ /* 0x000fc80000000000 */
[----:B------:R-:W-:-:S04]  /*23040*/  IMAD R5, R6, 0x8, R3 ;  /* 0x0000000806057824 */ /* 0x000fc800078e0203 */
[----:B------:R-:W0:Y:S02]  /*23050*/  SYNCS.PHASECHK.TRANS64.TRYWAIT P0, [R5+URZ], R2 ;  /* 0x00000002050075a7 */ /* 0x000e24000800017f */
[----:B0-----:R-:W-:Y:S05]  /*23060*/  @!P0 BRA `(.L_x_564) ;  /* 0x0000000000f88947 */ /* 0x001fea0003800000 */
.L_x_575:
[----:B------:R-:W-:-:S05]  /*23070*/  VIADD R6, R6, 0x1 ;  /* 0x0000000106067836 */ /* 0x000fca0000000000 */
[----:B------:R-:W-:-:S04]  /*23080*/  ISETP.NE.AND P0, PT, R6, 0x4, PT ;  /* 0x000000040600780c */ /* 0x000fc80003f05270 */
[----:B0-----:R-:W-:Y:S02]  /*23090*/  SEL R5, RZ, 0x1, P0 ;  /* 0x00000001ff057807 */ /* 0x001fe40000000000 */
[----:B------:R-:W-:Y:S02]  /*230a0*/  SEL R6, R6, RZ, P0 ;  /* 0x000000ff06067207 */ /* 0x000fe40000000000 */
[----:B------:R-:W-:Y:S02]  /*230b0*/  LOP3.LUT R5, R0, R5, RZ, 0x3c, !PT ;  /* 0x0000000500057212 */ /* 0x000fe400078e3cff */
[----:B------:R-:W-:Y:S02]  /*230c0*/  LEA R7, R6, R3, 0x3 ;  /* 0x0000000306077211 */ /* 0x000fe400078e18ff */
[----:B------:R-:W-:-:S04]  /*230d0*/  SHF.L.U32 R0, R5, 0x1f, RZ ;  /* 0x0000001f05007819 */ /* 0x000fc800000006ff */
[----:B------:R-:W0:Y:S02]  /*230e0*/  SYNCS.PHASECHK.TRANS64.TRYWAIT P0, [R7+URZ], R0 ;  /* 0x00000000070075a7 */ /* 0x000e24000800017f */
[----:B0-----:R-:W-:Y:S05]  /*230f0*/  @!P0 BRA `(.L_x_565) ;  /* 0x0000000000e88947 */ /* 0x001fea0003800000 */
.L_x_576:
[----:B0-----:R-:W-:-:S05]  /*23100*/  VIADD R0, R6, 0x1 ;  /* 0x0000000106007836 */ /* 0x001fca0000000000 */
[----:B------:R-:W-:-:S04]  /*23110*/  ISETP.NE.AND P0, PT, R0, 0x4, PT ;  /* 0x000000040000780c */ /* 0x000fc80003f05270 */
[----:B------:R-:W-:Y:S02]  /*23120*/  SEL R2, RZ, 0x1, P0 ;  /* 0x00000001ff027807 */ /* 0x000fe40000000000 */
[----:B------:R-:W-:Y:S02]  /*23130*/  SEL R4, R0, RZ, P0 ;  /* 0x000000ff00047207 */ /* 0x000fe40000000000 */
[----:B------:R-:W-:-:S03]  /*23140*/  LOP3.LUT R5, R5, R2, RZ, 0x3c, !PT ;  /* 0x0000000205057212 */ /* 0x000fc600078e3cff */
[----:B------:R-:W-:Y:S01]  /*23150*/  IMAD R7, R4, 0x8, R3 ;  /* 0x0000000804077824 */ /* 0x000fe200078e0203 */
[----:B------:R-:W-:-:S04]  /*23160*/  SHF.L.U32 R0, R5, 0x1f, RZ ;  /* 0x0000001f05007819 */ /* 0x000fc800000006ff */
[----:B------:R-:W0:Y:S02]  /*23170*/  SYNCS.PHASECHK.TRANS64.TRYWAIT P0, [R7+URZ], R0 ;  /* 0x00000000070075a7 */ /* 0x000e24000800017f */
[----:B0-----:R-:W-:Y:S05]  /*23180*/  @!P0 BRA `(.L_x_566) ;  /* 0x0000000000d88947 */ /* 0x001fea0003800000 */
.L_x_577:
[----:B0-----:R-:W-:-:S05]  /*23190*/  VIADD R0, R4, 0x1 ;  /* 0x0000000104007836 */ /* 0x001fca0000000000 */
[----:B------:R-:W-:-:S04]  /*231a0*/  ISETP.NE.AND P0, PT, R0, 0x4, PT ;  /* 0x000000040000780c */ /* 0x000fc80003f05270 */
[----:B------:R-:W-:Y:S02]  /*231b0*/  SEL R2, RZ, 0x1, P0 ;  /* 0x00000001ff027807 */ /* 0x000fe40000000000 */
[----:B------:R-:W-:Y:S02]  /*231c0*/  SEL R0, R0, RZ, P0 ;  /* 0x000000ff00007207 */ /* 0x000fe40000000000 */
[----:B------:R-:W-:Y:S02]  /*231d0*/  LOP3.LUT R2, R5, R2, RZ, 0x3c, !PT ;  /* 0x0000000205027212 */ /* 0x000fe400078e3cff */
[----:B------:R-:W-:Y:S02]  /*231e0*/  LEA R3, R0, R3, 0x3 ;  /* 0x0000000300037211 */ /* 0x000fe400078e18ff */
[----:B------:R-:W-:-:S07]  /*231f0*/  SHF.L.U32 R0, R2, 0x1f, RZ ;  /* 0x0000001f02007819 */ /* 0x000fce00000006ff */
.L_x_567:
[----:B0-----:R0:W1:Y:S02]  /*23200*/  SYNCS.PHASECHK.TRANS64.TRYWAIT P0, [R3+URZ], R0 ;  /* 0x00000000030075a7 */ /* 0x001064000800017f */
[----:B-1----:R-:W-:Y:S05]  /*23210*/  @!P0 NANOSLEEP.SYNCS 0x989680 ;  /* 0x009896800000895d */ /* 0x002fea0003900000 */
[----:B------:R-:W1:Y:S02]  /*23220*/  @!P0 SYNCS.PHASECHK.TRANS64 P0, [R3+URZ], R0 ;  /* 0x00000000030085a7 */ /* 0x000e64000800007f */
[----:B-1----:R-:W-:Y:S05]  /*23230*/  @!P0 BRA `(.L_x_567) ;  /* 0xfffffffc00f08947 */ /* 0x002fea000383ffff */
.L_x_562:
[----:B------:R-:W-:Y:S05]  /*23240*/  BSYNC B0 ;  /* 0x0000000000007941 */ /* 0x000fea0003800000 */
.L_x_561:
[----:B------:R-:W-:Y:S05]  /*23250*/  EXIT ;  /* 0x000000000000794d */ /* 0x000fea0003800000 */
.L_x_21:
[----:B-1----:R1:W2:Y:S02]  /*23260*/  SYNCS.PHASECHK.TRANS64.TRYWAIT P1, [R4+URZ], R3 ;  /* 0x00000003040075a7 */ /* 0x0022a4000802017f */
[----:B--2---:R-:W-:Y:S05]  /*23270*/  @!P1 NANOSLEEP.SYNCS 0x989680 ;  /* 0x009896800000995d */ /* 0x004fea0003900000 */
[----:B------:R-:W2:Y:S02]  /*23280*/  @!P1 SYNCS.PHASECHK.TRANS64 P1, [R4+URZ], R3 ;  /* 0x00000003040095a7 */ /* 0x000ea4000802007f */
[----:B--2---:R-:W-:Y:S05]  /*23290*/  @!P1 BRA `(.L_x_21) ;  /* 0xfffffffc00f09947 */ /* 0x004fea000383ffff */
[----:B------:R-:W-:Y:S05]  /*232a0*/  BRA `(.L_x_20) ;  /* 0xfffffde000f87947 */ /* 0x000fea000383ffff */
.L_x_26:
[----:B-1----:R1:W2:Y:S02]  /*232b0*/  SYNCS.PHASECHK.TRANS64.TRYWAIT P1, [R3+URZ], R4 ;  /* 0x00000004030075a7 */ /* 0x0022a4000802017f */
[----:B--2---:R-:W-:Y:S05]  /*232c0*/  @!P1 NANOSLEEP.SYNCS 0x989680 ;  /* 0x009896800000995d */ /* 0x004fea0003900000 */
[----:B------:R-:W2:Y:S02]  /*232d0*/  @!P1 SYNCS.PHASECHK.TRANS64 P1, [R3+URZ], R4 ;  /* 0x00000004030095a7 */ /* 0x000ea4000802007f */
[----:B--2---:R-:W-:Y:S05]  /*232e0*/  @!P1 BRA `(.L_x_26) ;  /* 0xfffffffc00f09947 */ /* 0x004fea000383ffff */
[----:B------:R-:W-:Y:S05]  /*232f0*/  BRA `(.L_x_25) ;  /* 0xfffffe5800847947 */ /* 0x000fea000383ffff */
.L_x_549:
[----:B------:R-:W-:Y:S01]  /*23300*/  BSSY B1, `(.L_x_568) ;  /* 0x0000006000017945 */ /* 0x000fe20003800000 */
[----:B------:R-:W-:-:S07]  /*23310*/  IMAD.MOV.U32 R15, RZ, RZ, -0x1 ;  /* 0xffffffffff0f7424 */ /* 0x000fce00078e00ff */
[----:B------:R-:W-:Y:S05]  /*23320*/  WARPSYNC.COLLECTIVE R15, `(.L_x_569) ;  /* 0x000000000f0c7348 */ /* 0x000fea0003c00000 */
[----:B------:R-:W-:Y:S02]  /*23330*/  ELECT P6, UR62, PT ;  /* 0x00000000003e782f */ /* 0x000fe400038c0000 */
[----:B------:R-:W-:Y:S01]  /*23340*/  MOV R14, UR62 ;  /* 0x0000003e000e7c02 */ /* 0x000fe20008000f00 */
[----:B------:R-:W-:Y:S10]  /*23350*/  ENDCOLLECTIVE ;  /* 0x000000000000791b */ /* 0x000ff40003800000 */
.L_x_569:
[----:B------:R-:W-:Y:S05]  /*23360*/  BSYNC B1 ;  /* 0x0000000000017941 */ /* 0x000fea0003800000 */
.L_x_568:
[----:B------:R-:W-:Y:S05]  /*23370*/  BRA `(.L_x_570) ;  /* 0xffffffec00d47947 */ /* 0x000fea000383ffff */
.L_x_552:
[----:B0-----:R0:W1:Y:S02]  /*23380*/  SYNCS.PHASECHK.TRANS64.TRYWAIT P0, [R15+URZ+0x20], R14 ;  /* 0x0000200e0f0075a7 */ /* 0x001064000800017f */
[----:B-1----:R-:W-:Y:S05]  /*23390*/  @!P0 NANOSLEEP.SYNCS 0x989680 ;  /* 0x009896800000895d */ /* 0x002fea0003900000 */
[----:B------:R-:W1:Y:S02]  /*233a0*/  @!P0 SYNCS.PHASECHK.TRANS64 P0, [R15+URZ+0x20], R14 ;  /* 0x0000200e0f0085a7 */ /* 0x000e64000800007f */
[----:B-1----:R-:W-:Y:S05]  /*233b0*/  @!P0 BRA `(.L_x_552) ;  /* 0xfffffffc00f08947 */ /* 0x002fea000383ffff */
[----:B------:R-:W-:Y:S05]  /*233c0*/  BRA `(.L_x_571) ;  /* 0xfffffff0000c7947 */ /* 0x000fea000383ffff */
.L_x_560:
[----:B------:R-:W-:Y:S01]  /*233d0*/  BSSY B0, `(.L_x_572) ;  /* 0x0000006000007945 */ /* 0x000fe20003800000 */
[----:B------:R-:W-:-:S07]  /*233e0*/  IMAD.MOV.U32 R15, RZ, RZ, -0x1 ;  /* 0xffffffffff0f7424 */ /* 0x000fce00078e00ff */
[----:B------:R-:W-:Y:S05]  /*233f0*/  WARPSYNC.COLLECTIVE R15, `(.L_x_573) ;  /* 0x000000000f0c7348 */ /* 0x000fea0003c00000 */
[----:B------:R-:W-:Y:S02]  /*23400*/  ELECT P6, UR62, PT ;  /* 0x00000000003e782f */ /* 0x000fe400038c0000 */
[----:B------:R-:W-:Y:S01]  /*23410*/  MOV R14, UR62 ;  /* 0x0000003e000e7c02 */ /* 0x000fe20008000f00 */
[----:B------:R-:W-:Y:S10]  /*23420*/  ENDCOLLECTIVE ;  /* 0x000000000000791b */ /* 0x000ff40003800000 */
.L_x_573:
[----:B------:R-:W-:Y:S05]  /*23430*/  BSYNC B0 ;  /* 0x0000000000007941 */ /* 0x000fea0003800000 */
.L_x_572:
[----:B------:R-:W-:Y:S05]  /*23440*/  BRA `(.L_x_574) ;  /* 0xfffffff800cc7947 */ /* 0x000fea000383ffff */
.L_x_564:
[----:B0-----:R0:W1:Y:S02]  /*23450*/  SYNCS.PHASECHK.TRANS64.TRYWAIT P0, [R5+URZ], R2 ;  /* 0x00000002050075a7 */ /* 0x001064000800017f */
[----:B-1----:R-:W-:Y:S05]  /*23460*/  @!P0 NANOSLEEP.SYNCS 0x989680 ;  /* 0x009896800000895d */ /* 0x002fea0003900000 */
[----:B------:R-:W1:Y:S02]  /*23470*/  @!P0 SYNCS.PHASECHK.TRANS64 P0, [R5+URZ], R2 ;  /* 0x00000002050085a7 */ /* 0x000e64000800007f */
[----:B-1----:R-:W-:Y:S05]  /*23480*/  @!P0 BRA `(.L_x_564) ;  /* 0xfffffffc00f08947 */ /* 0x002fea000383ffff */
[----:B------:R-:W-:Y:S05]  /*23490*/  BRA `(.L_x_575) ;  /* 0xfffffff800f47947 */ /* 0x000fea000383ffff */
.L_x_565:
[----:B0-----:R0:W1:Y:S02]  /*234a0*/  SYNCS.PHASECHK.TRANS64.TRYWAIT P0, [R7+URZ], R0 ;  /* 0x00000000070075a7 */ /* 0x001064000800017f */
[----:B-1----:R-:W-:Y:S05]  /*234b0*/  @!P0 NANOSLEEP.SYNCS 0x989680 ;  /* 0x009896800000895d */ /* 0x002fea0003900000 */
[----:B------:R-:W1:Y:S02]  /*234c0*/  @!P0 SYNCS.PHASECHK.TRANS64 P0, [R7+URZ], R0 ;  /* 0x00000000070085a7 */ /* 0x000e64000800007f */
[----:B-1----:R-:W-:Y:S05]  /*234d0*/  @!P0 BRA `(.L_x_565) ;  /* 0xfffffffc00f08947 */ /* 0x002fea000383ffff */
[----:B------:R-:W-:Y:S05]  /*234e0*/  BRA `(.L_x_576) ;  /* 0xfffffffc00047947 */ /* 0x000fea000383ffff */
.L_x_566:
[----:B0-----:R0:W1:Y:S02]  /*234f0*/  SYNCS.PHASECHK.TRANS64.TRYWAIT P0, [R7+URZ], R0 ;  /* 0x00000000070075a7 */ /* 0x001064000800017f */
[----:B-1----:R-:W-:Y:S05]  /*23500*/  @!P0 NANOSLEEP.SYNCS 0x989680 ;  /* 0x009896800000895d */ /* 0x002fea0003900000 */
[----:B------:R-:W1:Y:S02]  /*23510*/  @!P0 SYNCS.PHASECHK.TRANS64 P0, [R7+URZ], R0 ;  /* 0x00000000070085a7 */ /* 0x000e64000800007f */
[----:B-1----:R-:W-:Y:S05]  /*23520*/  @!P0 BRA `(.L_x_566) ;  /* 0xfffffffc00f08947 */ /* 0x002fea000383ffff */
[----:B------:R-:W-:Y:S05]  /*23530*/  BRA `(.L_x_577) ;  /* 0xfffffffc00147947 */ /* 0x000fea000383ffff */
.L_x_578:
[----:B------:R-:W-:-:S00]  /*23540*/  BRA `(.L_x_578) ;  /* 0xfffffffc00fc7947 */ /* 0x000fc0000383ffff */
[----:B------:R-:W-:-:S00]  /*23550*/  NOP ;  /* 0x0000000000007918 */ /* 0x000fc00000000000 */
        /* <DEDUP_REMOVED lines=10> */
.L_x_579:


//--------------------- .nv.global.init           --------------------------
	.section	.nv.global.init,"aw",@progbits
.nv.global.init:
	.type		$str$22,@object
	.size		$str$22,($str$23 - $str$22)
$str$22:
        /*0000*/ 	.byte	0x6b, 0x5f, 0x74, 0x69, 0x6c, 0x65, 0x5f, 0x63, 0x6f, 0x75, 0x6e, 0x74, 0x20, 0x3e, 0x3d, 0x20
        /*0010*/ 	.byte	0x31, 0x00
	.type		$str$23,@object
	.size		$str$23,(__unnamed_1 - $str$23)
$str$23:
        /*0012*/ 	.byte	0x2f, 0x74, 0x6d, 0x70, 0x2f, 0x63, 0x75, 0x74, 0x6c, 0x61, 0x73, 0x73, 0x5f, 0x73, 0x77, 0x65
        /*0022*/ 	.byte	0x65, 0x70, 0x5f, 0x73, 0x72, 0x63, 0x2f, 0x69, 0x6e, 0x63, 0x6c, 0x75, 0x64, 0x65, 0x2f, 0x63
        /*0032*/ 	.byte	0x75, 0x74, 0x6c, 0x61, 0x73, 0x73, 0x2f, 0x67, 0x65, 0x6d, 0x6d, 0x2f, 0x63, 0x6f, 0x6c, 0x6c
        /*0042*/ 	.byte	0x65, 0x63, 0x74, 0x69, 0x76, 0x65, 0x2f, 0x73, 0x6d, 0x39, 0x30, 0x5f, 0x6d, 0x6d, 0x61, 0x5f
        /*0052*/ 	.byte	0x74, 0x6d, 0x61, 0x5f, 0x67, 0x6d, 0x6d, 0x61, 0x5f, 0x73, 0x73, 0x5f, 0x77, 0x61, 0x72, 0x70
        /*0062*/ 	.byte	0x73, 0x70, 0x65, 0x63, 0x69, 0x61, 0x6c, 0x69, 0x7a, 0x65, 0x64, 0x2e, 0x68, 0x70, 0x70, 0x00
	.type		__unnamed_1,@object
	.size		__unnamed_1,(.L_0 - __unnamed_1)
__unnamed_1:
        /* <DEDUP_REMOVED lines=179> */
.L_0:


//--------------------- .nv.shared._ZN7cutlass13device_kernelINS_4gemm6kernel13GemmUniversalIN4cute5tupleIJiiiiEEENS1_10collective13CollectiveMmaINS1_34MainloopSm90TmaGmmaWarpSpecializedILi4ENS5_IJNS4_1CILi1EEENSA_ILi2EEESB_EEENS1_35KernelTmaWarpSpecializedCooperativeEEENS5_IJNSA_ILi256EEESG_NSA_ILi64EEEEEENS_10tfloat32_tENS5_IJlSB_lEEESJ_SK_NS4_8TiledMMAINS4_8MMA_AtomIJNS4_4SM904GMMA30MMA_64x256x8_F32TF32TF32_SS_TNILNSO_7ScaleInE1ELSQ_1EEEEEENS4_6LayoutINS5_IJSC_SB_SB_EEENS5_IJSB_NSA_ILi0EEESV_EEEEENS5_IJNS4_10UnderscoreESY_SY_EEEEENS4_23SM90_TMA_LOAD_MULTICASTENS4_14ComposedLayoutINS4_7SwizzleILi3ELi4ELi3EEENS4_18smem_ptr_flag_bitsILi32EEENST_INS5_IJNSA_ILi8EEENSA_ILi32EEEEEENS5_IJS18_SB_EEEEEEEvNS4_8identityENS4_13SM90_TMA_LOADES1C_vS1D_EENS_8epilogue10collective6detail29Sm90TmaWarpSpecializedAdapterINS1H_15DefaultEpilogueISJ_SK_SK_NS1G_6thread17LinearCombinationISJ_Li1EffLNS1L_9ScaleType4KindE0ELNS_15FloatRoundStyleE2ESJ_EENS1_15EpilogueDefaultEEEEEvvEEEEvNT_6ParamsE --------------------------
	.section	.nv.shared._ZN7cutlass13device_kernelINS_4gemm6kernel13GemmUniversalIN4cute5tupleIJiiiiEEENS1_10collective13CollectiveMmaINS1_34MainloopSm90TmaGmmaWarpSpecializedILi4ENS5_IJNS4_1CILi1EEENSA_ILi2EEESB_EEENS1_35KernelTmaWarpSpecializedCooperativeEEENS5_IJNSA_ILi256EEESG_NSA_ILi64EEEEEENS_10tfloat32_tENS5_IJlSB_lEEESJ_SK_NS4_8TiledMMAINS4_8MMA_AtomIJNS4_4SM904GMMA30MMA_64x256x8_F32TF32TF32_SS_TNILNSO_7ScaleInE1ELSQ_1EEEEEENS4_6LayoutINS5_IJSC_SB_SB_EEENS5_IJSB_NSA_ILi0EEESV_EEEEENS5_IJNS4_10UnderscoreESY_SY_EEEEENS4_23SM90_TMA_LOAD_MULTICASTENS4_14ComposedLayoutINS4_7SwizzleILi3ELi4ELi3EEENS4_18smem_ptr_flag_bitsILi32EEENST_INS5_IJNSA_ILi8EEENSA_ILi32EEEEEENS5_IJS18_SB_EEEEEEEvNS4_8identityENS4_13SM90_TMA_LOADES1C_vS1D_EENS_8epilogue10collective6detail29Sm90TmaWarpSpecializedAdapterINS1H_15DefaultEpilogueISJ_SK_SK_NS1G_6thread17LinearCombinationISJ_Li1EffLNS1L_9ScaleType4KindE0ELNS_15FloatRoundStyleE2ESJ_EENS1_15EpilogueDefaultEEEEEvvEEEEvNT_6ParamsE,"aw",@nobits
	.sectionflags	@""
	.align	16
	.zero		1024


//--------------------- .nv.shared.reserved.0     --------------------------
	.section	.nv.shared.reserved.0,"aw",@nobits
	.weak		__nv_reservedSMEM_offset_0_alias
	.size		__nv_reservedSMEM_offset_0_alias, 0, 0
	.other		__nv_reservedSMEM_offset_0_alias,@"STO_CUDA_RESERVED_SHARED STV_DEFAULT"
__nv_reservedSMEM_offset_0_alias:
	.zero		0


//--------------------- .nv.global                --------------------------
	.section	.nv.global,"aw",@nobits
.nv.global:
	.type		_ZN39_INTERNAL_133e6103_4_k_cu_3ce4e2aa_62674cute1_E,@object
	.size		_ZN39_INTERNAL_133e6103_4_k_cu_3ce4e2aa_62674cute1_E,(_ZN39_INTERNAL_133e6103_4_k_cu_3ce4e2aa_62674cuda3std3__45__cpo6cbeginE - _ZN39_INTERNAL_133e6103_4_k_cu_3ce4e2aa_62674cute1_E)
_ZN39_INTERNAL_133e6103_4_k_cu_3ce4e2aa_62674cute1_E:
	.zero		1
	.type		_ZN39_INTERNAL_133e6103_4_k_cu_3ce4e2aa_62674cuda3std3__45__cpo6cbeginE,@object
	.size		_ZN39_INTERNAL_133e6103_4_k_cu_3ce4e2aa_62674cuda3std3__45__cpo6cbeginE,(_ZN39_INTERNAL_133e6103_4_k_cu_3ce4e2aa_62674cuda3std3__48in_placeE - _ZN39_INTERNAL_133e6103_4_k_cu_3ce4e2aa_62674cuda3std3__45__cpo6cbeginE)
_ZN39_INTERNAL_133e6103_4_k_cu_3ce4e2aa_62674cuda3std3__45__cpo6cbeginE:
	.zero		1
	.type		_ZN39_INTERNAL_133e6103_4_k_cu_3ce4e2aa_62674cuda3std3__48in_placeE,@object
	.size		_ZN39_INTERNAL_133e6103_4_k_cu_3ce4e2aa_62674cuda3std3__48in_placeE,(_ZN39_INTERNAL_133e6103_4_k_cu_3ce4e2aa_62674cuda3std6ranges3__45__cpo9iter_moveE - _ZN39_INTERNAL_133e6103_4_k_cu_3ce4e2aa_62674cuda3std3__48in_placeE)
_ZN39_INTERNAL_133e6103_4_k_cu_3ce4e2aa_62674cuda3std3__48in_placeE:
	.zero		1
	.type		_ZN39_INTERNAL_133e6103_4_k_cu_3ce4e2aa_62674cuda3std6ranges3__45__cpo9iter_moveE,@object
	.size		_ZN39_INTERNAL_133e6103_4_k_cu_3ce4e2aa_62674cuda3std6ranges3__45__cpo9iter_moveE,(_ZN39_INTERNAL_133e6103_4_k_cu_3ce4e2aa_62674cuda3std3__45__cpo5beginE - _ZN39_INTERNAL_133e6103_4_k_cu_3ce4e2aa_62674cuda3std6ranges3__45__cpo9iter_moveE)
_ZN39_INTERNAL_133e6103_4_k_cu_3ce4e2aa_62674cuda3std6ranges3__45__cpo9iter_moveE:
	.zero		1
	.type		_ZN39_INTERNAL_133e6103_4_k_cu_3ce4e2aa_62674cuda3std3__45__cpo5beginE,@object
	.size		_ZN39_INTERNAL_133e6103_4_k_cu_3ce4e2aa_62674cuda3std3__45__cpo5beginE,(_ZN39_INTERNAL_133e6103_4_k_cu_3ce4e2aa_62674cuda3std3__441_GLOBAL__N__133e6103_4_k_cu_3ce4e2aa_62676ignoreE - _ZN39_INTERNAL_133e6103_4_k_cu_3ce4e2aa_62674cuda3std3__45__cpo5beginE)
_ZN39_INTERNAL_133e6103_4_k_cu_3ce4e2aa_62674cuda3std3__45__cpo5beginE:
	.zero		1
	.type		_ZN39_INTERNAL_133e6103_4_k_cu_3ce4e2aa_62674cuda3std3__441_GLOBAL__N__133e6103_4_k_cu_3ce4e2aa_62676ignoreE,@object
	.size		_ZN39_INTERNAL_133e6103_4_k_cu_3ce4e2aa_62674cuda3std3__441_GLOBAL__N__133e6103_4_k_cu_3ce4e2aa_62676ignoreE,(_ZN39_INTERNAL_133e6103_4_k_cu_3ce4e2aa_62674cute7productE - _ZN39_INTERNAL_133e6103_4_k_cu_3ce4e2aa_62674cuda3std3__441_GLOBAL__N__133e6103_4_k_cu_3ce4e2aa_62676ignoreE)
_ZN39_INTERNAL_133e6103_4_k_cu_3ce4e2aa_62674cuda3std3__441_GLOBAL__N__133e6103_4_k_cu_3ce4e2aa_62676ignoreE:
	.zero		1
	.type		_ZN39_INTERNAL_133e6103_4_k_cu_3ce4e2aa_62674cute7productE,@object
	.size		_ZN39_INTERNAL_133e6103_4_k_cu_3ce4e2aa_62674cute7productE,(_ZN39_INTERNAL_133e6103_4_k_cu_3ce4e2aa_62674cuda3std3__45__cpo3endE - _ZN39_INTERNAL_133e6103_4_k_cu_3ce4e2aa_62674cute7productE)
_ZN39_INTERNAL_133e6103_4_k_cu_3ce4e2aa_62674cute7productE:
	.zero		1
	.type		_ZN39_INTERNAL_133e6103_4_k_cu_3ce4e2aa_62674cuda3std3__45__cpo3endE,@object
	.size		_ZN39_INTERNAL_133e6103_4_k_cu_3ce4e2aa_62674cuda3std3__45__cpo3endE,(_ZN39_INTERNAL_133e6103_4_k_cu_3ce4e2aa_62674cuda3std3__419piecewise_constructE - _ZN39_INTERNAL_133e6103_4_k_cu_3ce4e2aa_62674cuda3std3__45__cpo3endE)
_ZN39_INTERNAL_133e6103_4_k_cu_3ce4e2aa_62674cuda3std3__45__cpo3endE:
	.zero		1
	.type		_ZN39_INTERNAL_133e6103_4_k_cu_3ce4e2aa_62674cuda3std3__419piecewise_constructE,@object
	.size		_ZN39_INTERNAL_133e6103_4_k_cu_3ce4e2aa_62674cuda3std3__419piecewise_constructE,(_ZN39_INTERNAL_133e6103_4_k_cu_3ce4e2aa_62674cuda3std3__45__cpo4cendE - _ZN39_INTERNAL_133e6103_4_k_cu_3ce4e2aa_62674cuda3std3__419piecewise_constructE)
_ZN39_INTERNAL_133e6103_4_k_cu_3ce4e2aa_62674cuda3std3__419piecewise_constructE:
	.zero		1
	.type		_ZN39_INTERNAL_133e6103_4_k_cu_3ce4e2aa_62674cuda3std3__45__cpo4cendE,@object
	.size		_ZN39_INTERNAL_133e6103_4_k_cu_3ce4e2aa_62674cuda3std3__45__cpo4cendE,(_ZN39_INTERNAL_133e6103_4_k_cu_3ce4e2aa_62674cuda3std6ranges3__45__cpo4swapE - _ZN39_INTERNAL_133e6103_4_k_cu_3ce4e2aa_62674cuda3std3__45__cpo4cendE)
_ZN39_INTERNAL_133e6103_4_k_cu_3ce4e2aa_62674cuda3std3__45__cpo4cendE:
	.zero		1
	.type		_ZN39_INTERNAL_133e6103_4_k_cu_3ce4e2aa_62674cuda3std6ranges3__45__cpo4swapE,@object
	.size		_ZN39_INTERNAL_133e6103_4_k_cu_3ce4e2aa_62674cuda3std6ranges3__45__cpo4swapE,(.L_8 - _ZN39_INTERNAL_133e6103_4_k_cu_3ce4e2aa_62674cuda3std6ranges3__45__cpo4swapE)
_ZN39_INTERNAL_133e6103_4_k_cu_3ce4e2aa_62674cuda3std6ranges3__45__cpo4swapE:
	.zero		1
.L_8:


//--------------------- .nv.constant0._ZN7cutlass13device_kernelINS_4gemm6kernel13GemmUniversalIN4cute5tupleIJiiiiEEENS1_10collective13CollectiveMmaINS1_34MainloopSm90TmaGmmaWarpSpecializedILi4ENS5_IJNS4_1CILi1EEENSA_ILi2EEESB_EEENS1_35KernelTmaWarpSpecializedCooperativeEEENS5_IJNSA_ILi256EEESG_NSA_ILi64EEEEEENS_10tfloat32_tENS5_IJlSB_lEEESJ_SK_NS4_8TiledMMAINS4_8MMA_AtomIJNS4_4SM904GMMA30MMA_64x256x8_F32TF32TF32_SS_TNILNSO_7ScaleInE1ELSQ_1EEEEEENS4_6LayoutINS5_IJSC_SB_SB_EEENS5_IJSB_NSA_ILi0EEESV_EEEEENS5_IJNS4_10UnderscoreESY_SY_EEEEENS4_23SM90_TMA_LOAD_MULTICASTENS4_14ComposedLayoutINS4_7SwizzleILi3ELi4ELi3EEENS4_18smem_ptr_flag_bitsILi32EEENST_INS5_IJNSA_ILi8EEENSA_ILi32EEEEEENS5_IJS18_SB_EEEEEEEvNS4_8identityENS4_13SM90_TMA_LOADES1C_vS1D_EENS_8epilogue10collective6detail29Sm90TmaWarpSpecializedAdapterINS1H_15DefaultEpilogueISJ_SK_SK_NS1G_6thread17LinearCombinationISJ_Li1EffLNS1L_9ScaleType4KindE0ELNS_15FloatRoundStyleE2ESJ_EENS1_15EpilogueDefaultEEEEEvvEEEEvNT_6ParamsE --------------------------
	.section	.nv.constant0._ZN7cutlass13device_kernelINS_4gemm6kernel13GemmUniversalIN4cute5tupleIJiiiiEEENS1_10collective13CollectiveMmaINS1_34MainloopSm90TmaGmmaWarpSpecializedILi4ENS5_IJNS4_1CILi1EEENSA_ILi2EEESB_EEENS1_35KernelTmaWarpSpecializedCooperativeEEENS5_IJNSA_ILi256EEESG_NSA_ILi64EEEEEENS_10tfloat32_tENS5_IJlSB_lEEESJ_SK_NS4_8TiledMMAINS4_8MMA_AtomIJNS4_4SM904GMMA30MMA_64x256x8_F32TF32TF32_SS_TNILNSO_7ScaleInE1ELSQ_1EEEEEENS4_6LayoutINS5_IJSC_SB_SB_EEENS5_IJSB_NSA_ILi0EEESV_EEEEENS5_IJNS4_10UnderscoreESY_SY_EEEEENS4_23SM90_TMA_LOAD_MULTICASTENS4_14ComposedLayoutINS4_7SwizzleILi3ELi4ELi3EEENS4_18smem_ptr_flag_bitsILi32EEENST_INS5_IJNSA_ILi8EEENSA_ILi32EEEEEENS5_IJS18_SB_EEEEEEEvNS4_8identityENS4_13SM90_TMA_LOADES1C_vS1D_EENS_8epilogue10collective6detail29Sm90TmaWarpSpecializedAdapterINS1H_15DefaultEpilogueISJ_SK_SK_NS1G_6thread17LinearCombinationISJ_Li1EffLNS1L_9ScaleType4KindE0ELNS_15FloatRoundStyleE2ESJ_EENS1_15EpilogueDefaultEEEEEvvEEEEvNT_6ParamsE,"a",@progbits
	.sectionflags	@""
	.align	4
.nv.constant0._ZN7cutlass13device_kernelINS_4gemm6kernel13GemmUniversalIN4cute5tupleIJiiiiEEENS1_10collective13CollectiveMmaINS1_34MainloopSm90TmaGmmaWarpSpecializedILi4ENS5_IJNS4_1CILi1EEENSA_ILi2EEESB_EEENS1_35KernelTmaWarpSpecializedCooperativeEEENS5_IJNSA_ILi256EEESG_NSA_ILi64EEEEEENS_10tfloat32_tENS5_IJlSB_lEEESJ_SK_NS4_8TiledMMAINS4_8MMA_AtomIJNS4_4SM904GMMA30MMA_64x256x8_F32TF32TF32_SS_TNILNSO_7ScaleInE1ELSQ_1EEEEEENS4_6LayoutINS5_IJSC_SB_SB_EEENS5_IJSB_NSA_ILi0EEESV_EEEEENS5_IJNS4_10UnderscoreESY_SY_EEEEENS4_23SM90_TMA_LOAD_MULTICASTENS4_14ComposedLayoutINS4_7SwizzleILi3ELi4ELi3EEENS4_18smem_ptr_flag_bitsILi32EEENST_INS5_IJNSA_ILi8EEENSA_ILi32EEEEEENS5_IJS18_SB_EEEEEEEvNS4_8identityENS4_13SM90_TMA_LOADES1C_vS1D_EENS_8epilogue10collective6detail29Sm90TmaWarpSpecializedAdapterINS1H_15DefaultEpilogueISJ_SK_SK_NS1G_6thread17LinearCombinationISJ_Li1EffLNS1L_9ScaleType4KindE0ELNS_15FloatRoundStyleE2ESJ_EENS1_15EpilogueDefaultEEEEEvvEEEEvNT_6ParamsE:
	.zero		1664


//--------------------- SYMBOLS --------------------------

	.type		.nv.reservedSmem.offset0,@object
	.size		.nv.reservedSmem.offset0,0x4
	.type		__assertfail,@function
